	.target	sm_90a

	.elftype	@"ET_EXEC"


//--------------------- .note.nv.tkinfo           --------------------------
	.section	.note.nv.tkinfo,"",@"SHT_NOTE"
	.sectionflags	@"SHF_NOTE_NV_TKINFO"
	.tkinfo
        /*0018*/ 	.word	0x00000002
        /*0030*/ 	.string	""
        /*0030*/ 	.string	"ptxas"
        /*0030*/ 	.string	"Cuda compilation tools, release 13.0, V13.0.88"
        /*0030*/ 	.string	"Build cuda_13.0.r13.0/compiler.36424714_0"
        /*0030*/ 	.string	"-arch sm_90a -m 64 "



//--------------------- .note.nv.cuinfo           --------------------------
	.section	.note.nv.cuinfo,"",@"SHT_NOTE"
	.sectionflags	@"SHF_NOTE_NV_CUINFO"
        /*0018*/ 	.short	0x0002
        /*001a*/ 	.short	0x005a
        /*001c*/ 	.short	0x0082
	.zero		2


//--------------------- .nv.info                  --------------------------
	.section	.nv.info,"",@"SHT_CUDA_INFO"
	.align	4


	//----- nvinfo : EIATTR_REGCOUNT
	.align		4
        /*0000*/ 	.byte	0x04, 0x2f
        /*0002*/ 	.short	(.L_12 - .L_11)
	.align		4
.L_11:
        /*0004*/ 	.word	index@(_ZN7cutlass13device_kernelINS_4conv6kernel13ConvUniversalINS1_16ConvProblemShapeILNS1_8OperatorE1ELi2EEENS1_10collective14CollectiveConvINS1_46MainloopSm90TmaGmmaWarpSpecializedImplicitGemmILS5_1ELi9ELi2EN4cute5tupleIJNSA_1CILi1EEESD_SD_EEENS1_36KernelImplicitTmaWarpSpecializedSm90ELi1EEENSB_IJNSC_ILi64EEENSC_ILi128EEENSB_IJSH_EEEEEENS_6half_tESL_NSA_8TiledMMAINSA_8MMA_AtomIJNSA_4SM904GMMA26MMA_64x128x16_F32F16F16_SSILNSP_5MajorE0ELSR_1ELNSP_7ScaleInE1ELSS_1EEEEEENSA_6LayoutISE_NSB_IJNSC_ILi0EEESW_SW_EEEEENSB_IJNSA_10UnderscoreESZ_SZ_EEEEENS7_6detail26Sm90ImplicitGemmTileTraitsINSA_20SM90_TMA_LOAD_IM2COLENSA_14ComposedLayoutINSA_7SwizzleILi3ELi4ELi3EEENSA_18smem_ptr_flag_bitsILi16EEENSV_INSB_IJNSB_IJNSC_ILi8EEES1A_EEENSB_IJSH_SD_EEENSB_IJSD_NSC_ILi9EEEEEEEEENSB_IJNSB_IJSH_NSC_ILi512EEEEEENSB_IJSD_SW_EEENSB_IJSW_NSC_ILi4096EEEEEEEEEEEEEvEENS13_INSA_13SM90_TMA_LOADENS15_IS17_S19_NSV_INSB_IJNSB_IJSH_NSC_ILi2EEEEEES1B_S1E_EEENSB_IJNSB_IJSD_S1J_EEES1H_NSB_IJSW_NSC_ILi8192EEEEEEEEEEEEEvEEEENS_8epilogue10collective6detail29Sm90TmaWarpSpecializedAdapterINS22_15DefaultEpilogueISL_NSB_IJNSB_IJlllEEESD_SW_EEES27_NS21_6thread17LinearCombinationISL_Li1EffLNS28_9ScaleType4KindE0ELNS_15FloatRoundStyleE2ESL_EENS_4gemm15EpilogueDefaultEEEEEvvEEEEvNT_6ParamsE)
        /*0008*/ 	.word	0x0000005a


	//----- nvinfo : EIATTR_FRAME_SIZE
	.align		4
.L_12:
        /*000c*/ 	.byte	0x04, 0x11
        /*000e*/ 	.short	(.L_14 - .L_13)
	.align		4
.L_13:
        /*0010*/ 	.word	index@(_ZN7cutlass13device_kernelINS_4conv6kernel13ConvUniversalINS1_16ConvProblemShapeILNS1_8OperatorE1ELi2EEENS1_10collective14CollectiveConvINS1_46MainloopSm90TmaGmmaWarpSpecializedImplicitGemmILS5_1ELi9ELi2EN4cute5tupleIJNSA_1CILi1EEESD_SD_EEENS1_36KernelImplicitTmaWarpSpecializedSm90ELi1EEENSB_IJNSC_ILi64EEENSC_ILi128EEENSB_IJSH_EEEEEENS_6half_tESL_NSA_8TiledMMAINSA_8MMA_AtomIJNSA_4SM904GMMA26MMA_64x128x16_F32F16F16_SSILNSP_5MajorE0ELSR_1ELNSP_7ScaleInE1ELSS_1EEEEEENSA_6LayoutISE_NSB_IJNSC_ILi0EEESW_SW_EEEEENSB_IJNSA_10UnderscoreESZ_SZ_EEEEENS7_6detail26Sm90ImplicitGemmTileTraitsINSA_20SM90_TMA_LOAD_IM2COLENSA_14ComposedLayoutINSA_7SwizzleILi3ELi4ELi3EEENSA_18smem_ptr_flag_bitsILi16EEENSV_INSB_IJNSB_IJNSC_ILi8EEES1A_EEENSB_IJSH_SD_EEENSB_IJSD_NSC_ILi9EEEEEEEEENSB_IJNSB_IJSH_NSC_ILi512EEEEEENSB_IJSD_SW_EEENSB_IJSW_NSC_ILi4096EEEEEEEEEEEEEvEENS13_INSA_13SM90_TMA_LOADENS15_IS17_S19_NSV_INSB_IJNSB_IJSH_NSC_ILi2EEEEEES1B_S1E_EEENSB_IJNSB_IJSD_S1J_EEES1H_NSB_IJSW_NSC_ILi8192EEEEEEEEEEEEEvEEEENS_8epilogue10collective6detail29Sm90TmaWarpSpecializedAdapterINS22_15DefaultEpilogueISL_NSB_IJNSB_IJlllEEESD_SW_EEES27_NS21_6thread17LinearCombinationISL_Li1EffLNS28_9ScaleType4KindE0ELNS_15FloatRoundStyleE2ESL_EENS_4gemm15EpilogueDefaultEEEEEvvEEEEvNT_6ParamsE)
        /*0014*/ 	.word	0x00000000


	//----- nvinfo : EIATTR_MIN_STACK_SIZE
	.align		4
.L_14:
        /*0018*/ 	.byte	0x04, 0x12
        /*001a*/ 	.short	(.L_16 - .L_15)
	.align		4
.L_15:
        /*001c*/ 	.word	index@(_ZN7cutlass13device_kernelINS_4conv6kernel13ConvUniversalINS1_16ConvProblemShapeILNS1_8OperatorE1ELi2EEENS1_10collective14CollectiveConvINS1_46MainloopSm90TmaGmmaWarpSpecializedImplicitGemmILS5_1ELi9ELi2EN4cute5tupleIJNSA_1CILi1EEESD_SD_EEENS1_36KernelImplicitTmaWarpSpecializedSm90ELi1EEENSB_IJNSC_ILi64EEENSC_ILi128EEENSB_IJSH_EEEEEENS_6half_tESL_NSA_8TiledMMAINSA_8MMA_AtomIJNSA_4SM904GMMA26MMA_64x128x16_F32F16F16_SSILNSP_5MajorE0ELSR_1ELNSP_7ScaleInE1ELSS_1EEEEEENSA_6LayoutISE_NSB_IJNSC_ILi0EEESW_SW_EEEEENSB_IJNSA_10UnderscoreESZ_SZ_EEEEENS7_6detail26Sm90ImplicitGemmTileTraitsINSA_20SM90_TMA_LOAD_IM2COLENSA_14ComposedLayoutINSA_7SwizzleILi3ELi4ELi3EEENSA_18smem_ptr_flag_bitsILi16EEENSV_INSB_IJNSB_IJNSC_ILi8EEES1A_EEENSB_IJSH_SD_EEENSB_IJSD_NSC_ILi9EEEEEEEEENSB_IJNSB_IJSH_NSC_ILi512EEEEEENSB_IJSD_SW_EEENSB_IJSW_NSC_ILi4096EEEEEEEEEEEEEvEENS13_INSA_13SM90_TMA_LOADENS15_IS17_S19_NSV_INSB_IJNSB_IJSH_NSC_ILi2EEEEEES1B_S1E_EEENSB_IJNSB_IJSD_S1J_EEES1H_NSB_IJSW_NSC_ILi8192EEEEEEEEEEEEEvEEEENS_8epilogue10collective6detail29Sm90TmaWarpSpecializedAdapterINS22_15DefaultEpilogueISL_NSB_IJNSB_IJlllEEESD_SW_EEES27_NS21_6thread17LinearCombinationISL_Li1EffLNS28_9ScaleType4KindE0ELNS_15FloatRoundStyleE2ESL_EENS_4gemm15EpilogueDefaultEEEEEvvEEEEvNT_6ParamsE)
        /*0020*/ 	.word	0x00000000
.L_16:


//--------------------- .nv.compat                --------------------------
	.section	.nv.compat,"",@"SHT_CUDA_COMPAT_INFO"
	.align	4
        /*0000*/ 	.byte	0x02, 0x09, 0x01, 0x00, 0x02, 0x02, 0x04, 0x00, 0x02, 0x05, 0x05, 0x00, 0x03, 0x07, 0x01, 0x01
        /*0010*/ 	.byte	0x02, 0x03, 0x01, 0x00, 0x02, 0x06, 0x01, 0x00, 0x04, 0x0b, 0x08, 0x00, 0x00, 0x00, 0x00, 0x00
        /*0020*/ 	.byte	0x00, 0x00, 0x00, 0x00


//--------------------- .nv.info._ZN7cutlass13device_kernelINS_4conv6kernel13ConvUniversalINS1_16ConvProblemShapeILNS1_8OperatorE1ELi2EEENS1_10collective14CollectiveConvINS1_46MainloopSm90TmaGmmaWarpSpecializedImplicitGemmILS5_1ELi9ELi2EN4cute5tupleIJNSA_1CILi1EEESD_SD_EEENS1_36KernelImplicitTmaWarpSpecializedSm90ELi1EEENSB_IJNSC_ILi64EEENSC_ILi128EEENSB_IJSH_EEEEEENS_6half_tESL_NSA_8TiledMMAINSA_8MMA_AtomIJNSA_4SM904GMMA26MMA_64x128x16_F32F16F16_SSILNSP_5MajorE0ELSR_1ELNSP_7ScaleInE1ELSS_1EEEEEENSA_6LayoutISE_NSB_IJNSC_ILi0EEESW_SW_EEEEENSB_IJNSA_10UnderscoreESZ_SZ_EEEEENS7_6detail26Sm90ImplicitGemmTileTraitsINSA_20SM90_TMA_LOAD_IM2COLENSA_14ComposedLayoutINSA_7SwizzleILi3ELi4ELi3EEENSA_18smem_ptr_flag_bitsILi16EEENSV_INSB_IJNSB_IJNSC_ILi8EEES1A_EEENSB_IJSH_SD_EEENSB_IJSD_NSC_ILi9EEEEEEEEENSB_IJNSB_IJSH_NSC_ILi512EEEEEENSB_IJSD_SW_EEENSB_IJSW_NSC_ILi4096EEEEEEEEEEEEEvEENS13_INSA_13SM90_TMA_LOADENS15_IS17_S19_NSV_INSB_IJNSB_IJSH_NSC_ILi2EEEEEES1B_S1E_EEENSB_IJNSB_IJSD_S1J_EEES1H_NSB_IJSW_NSC_ILi8192EEEEEEEEEEEEEvEEEENS_8epilogue10collective6detail29Sm90TmaWarpSpecializedAdapterINS22_15DefaultEpilogueISL_NSB_IJNSB_IJlllEEESD_SW_EEES27_NS21_6thread17LinearCombinationISL_Li1EffLNS28_9ScaleType4KindE0ELNS_15FloatRoundStyleE2ESL_EENS_4gemm15EpilogueDefaultEEEEEvvEEEEvNT_6ParamsE --------------------------
	.section	.nv.info._ZN7cutlass13device_kernelINS_4conv6kernel13ConvUniversalINS1_16ConvProblemShapeILNS1_8OperatorE1ELi2EEENS1_10collective14CollectiveConvINS1_46MainloopSm90TmaGmmaWarpSpecializedImplicitGemmILS5_1ELi9ELi2EN4cute5tupleIJNSA_1CILi1EEESD_SD_EEENS1_36KernelImplicitTmaWarpSpecializedSm90ELi1EEENSB_IJNSC_ILi64EEENSC_ILi128EEENSB_IJSH_EEEEEENS_6half_tESL_NSA_8TiledMMAINSA_8MMA_AtomIJNSA_4SM904GMMA26MMA_64x128x16_F32F16F16_SSILNSP_5MajorE0ELSR_1ELNSP_7ScaleInE1ELSS_1EEEEEENSA_6LayoutISE_NSB_IJNSC_ILi0EEESW_SW_EEEEENSB_IJNSA_10UnderscoreESZ_SZ_EEEEENS7_6detail26Sm90ImplicitGemmTileTraitsINSA_20SM90_TMA_LOAD_IM2COLENSA_14ComposedLayoutINSA_7SwizzleILi3ELi4ELi3EEENSA_18smem_ptr_flag_bitsILi16EEENSV_INSB_IJNSB_IJNSC_ILi8EEES1A_EEENSB_IJSH_SD_EEENSB_IJSD_NSC_ILi9EEEEEEEEENSB_IJNSB_IJSH_NSC_ILi512EEEEEENSB_IJSD_SW_EEENSB_IJSW_NSC_ILi4096EEEEEEEEEEEEEvEENS13_INSA_13SM90_TMA_LOADENS15_IS17_S19_NSV_INSB_IJNSB_IJSH_NSC_ILi2EEEEEES1B_S1E_EEENSB_IJNSB_IJSD_S1J_EEES1H_NSB_IJSW_NSC_ILi8192EEEEEEEEEEEEEvEEEENS_8epilogue10collective6detail29Sm90TmaWarpSpecializedAdapterINS22_15DefaultEpilogueISL_NSB_IJNSB_IJlllEEESD_SW_EEES27_NS21_6thread17LinearCombinationISL_Li1EffLNS28_9ScaleType4KindE0ELNS_15FloatRoundStyleE2ESL_EENS_4gemm15EpilogueDefaultEEEEEvvEEEEvNT_6ParamsE,"",@"SHT_CUDA_INFO"
	.sectionflags	@""
	.align	4


	//----- nvinfo : EIATTR_CUDA_API_VERSION
	.align		4
        /*0000*/ 	.byte	0x04, 0x37
        /*0002*/ 	.short	(.L_18 - .L_17)
.L_17:
        /*0004*/ 	.word	0x00000082


	//----- nvinfo : EIATTR_KPARAM_INFO
	.align		4
.L_18:
        /*0008*/ 	.byte	0x04, 0x17
        /*000a*/ 	.short	(.L_20 - .L_19)
.L_19:
        /*000c*/ 	.word	0x00000000
        /*0010*/ 	.short	0x0000
        /*0012*/ 	.short	0x0070
        /*0014*/ 	.byte	0x00, 0xf0, 0x01, 0x0e


	//----- nvinfo : EIATTR_SPARSE_MMA_MASK
	.align		4
.L_20:
        /*0018*/ 	.byte	0x03, 0x50
        /*001a*/ 	.short	0x0000


	//----- nvinfo : EIATTR_MAXREG_COUNT
	.align		4
        /*001c*/ 	.byte	0x03, 0x1b
        /*001e*/ 	.short	0x00ff


	//----- nvinfo : EIATTR_NUM_BARRIERS
	.align		4
        /*0020*/ 	.byte	0x02, 0x4c
        /*0022*/ 	.byte	0x01
	.zero		1


	//----- nvinfo : EIATTR_MERCURY_ISA_VERSION
	.align		4
        /*0024*/ 	.byte	0x03, 0x5f
        /*0026*/ 	.short	0x0101


	//----- nvinfo : EIATTR_COOP_GROUP_MASK_REGIDS
	.align		4
        /*0028*/ 	.byte	0x04, 0x29
        /*002a*/ 	.short	(.L_22 - .L_21)


	//   ....[0]....
.L_21:
        /*002c*/ 	.word	0xffffffff


	//   ....[1]....
        /*0030*/ 	.word	0xffffffff


	//   ....[2]....
        /*0034*/ 	.word	0xffffffff


	//----- nvinfo : EIATTR_COOP_GROUP_INSTR_OFFSETS
	.align		4
.L_22:
        /*0038*/ 	.byte	0x04, 0x28
        /*003a*/ 	.short	(.L_24 - .L_23)


	//   ....[0]....
.L_23:
        /*003c*/ 	.word	0x00000060


	//   ....[1]....
        /*0040*/ 	.word	0x00000070


	//   ....[2]....
        /*0044*/ 	.word	0x00000130


	//----- nvinfo : EIATTR_MBARRIER_INSTR_OFFSETS
	.align		4
.L_24:
        /*0048*/ 	.byte	0x04, 0x39
        /*004a*/ 	.short	(.L_26 - .L_25)


	//   ....[0]....
.L_25:
        /*004c*/ 	.word	0x00000270
        /*0050*/ 	.word	0x000000ff
        /*0054*/ 	.word	0x00036000
        /*0058*/ 	.short	0x0100
        /*005a*/ 	.byte	0x08
	.zero		1


	//   ....[1]....
        /*005c*/ 	.word	0x00000280
        /*0060*/ 	.word	0x000000ff
        /*0064*/ 	.word	0x00036048
        /*0068*/ 	.short	0x0100
        /*006a*/ 	.byte	0x08
	.zero		1


	//   ....[2]....
        /*006c*/ 	.word	0x00000290
        /*0070*/ 	.word	0x000000ff
        /*0074*/ 	.word	0x00036008
        /*0078*/ 	.short	0x0100
        /*007a*/ 	.byte	0x08
	.zero		1


	//   ....[3]....
        /*007c*/ 	.word	0x000002a0
        /*0080*/ 	.word	0x000000ff
        /*0084*/ 	.word	0x00036050
        /*0088*/ 	.short	0x0100
        /*008a*/ 	.byte	0x08
	.zero		1


	//   ....[4]....
        /*008c*/ 	.word	0x000002b0
        /*0090*/ 	.word	0x000000ff
        /*0094*/ 	.word	0x00036010
        /*0098*/ 	.short	0x0100
        /*009a*/ 	.byte	0x08
	.zero		1


	//   ....[5]....
        /*009c*/ 	.word	0x000002c0
        /*00a0*/ 	.word	0x000000ff
        /*00a4*/ 	.word	0x00036058
        /*00a8*/ 	.short	0x0100
        /*00aa*/ 	.byte	0x08
	.zero		1


	//   ....[6]....
        /*00ac*/ 	.word	0x000002d0
        /*00b0*/ 	.word	0x000000ff
        /*00b4*/ 	.word	0x00036018
        /*00b8*/ 	.short	0x0100
        /*00ba*/ 	.byte	0x08
	.zero		1


	//   ....[7]....
        /*00bc*/ 	.word	0x000002e0
        /*00c0*/ 	.word	0x000000ff
        /*00c4*/ 	.word	0x00036060
        /*00c8*/ 	.short	0x0100
        /*00ca*/ 	.byte	0x08
	.zero		1


	//   ....[8]....
        /*00cc*/ 	.word	0x000002f0
        /*00d0*/ 	.word	0x000000ff
        /*00d4*/ 	.word	0x00036020
        /*00d8*/ 	.short	0x0100
        /*00da*/ 	.byte	0x08
	.zero		1


	//   ....[9]....
        /*00dc*/ 	.word	0x00000300
        /*00e0*/ 	.word	0x000000ff
        /*00e4*/ 	.word	0x00036068
        /*00e8*/ 	.short	0x0100
        /*00ea*/ 	.byte	0x08
	.zero		1


	//   ....[10]....
        /*00ec*/ 	.word	0x00000310
        /*00f0*/ 	.word	0x000000ff
        /*00f4*/ 	.word	0x00036028
        /*00f8*/ 	.short	0x0100
        /*00fa*/ 	.byte	0x08
	.zero		1


	//   ....[11]....
        /*00fc*/ 	.word	0x00000320
        /*0100*/ 	.word	0x000000ff
        /*0104*/ 	.word	0x00036070
        /*0108*/ 	.short	0x0100
        /*010a*/ 	.byte	0x08
	.zero		1


	//   ....[12]....
        /*010c*/ 	.word	0x00000330
        /*0110*/ 	.word	0x000000ff
        /*0114*/ 	.word	0x00036030
        /*0118*/ 	.short	0x0100
        /*011a*/ 	.byte	0x08
	.zero		1


	//   ....[13]....
        /*011c*/ 	.word	0x00000340
        /*0120*/ 	.word	0x000000ff
        /*0124*/ 	.word	0x00036078
        /*0128*/ 	.short	0x0100
        /*012a*/ 	.byte	0x08
	.zero		1


	//   ....[14]....
        /*012c*/ 	.word	0x00000350
        /*0130*/ 	.word	0x000000ff
        /*0134*/ 	.word	0x00036038
        /*0138*/ 	.short	0x0100
        /*013a*/ 	.byte	0x08
	.zero		1


	//   ....[15]....
        /*013c*/ 	.word	0x00000360
        /*0140*/ 	.word	0x000000ff
        /*0144*/ 	.word	0x00036080
        /*0148*/ 	.short	0x0100
        /*014a*/ 	.byte	0x08
	.zero		1


	//   ....[16]....
        /*014c*/ 	.word	0x00000370
        /*0150*/ 	.word	0x000000ff
        /*0154*/ 	.word	0x00036040
        /*0158*/ 	.short	0x0100
        /*015a*/ 	.byte	0x08
	.zero		1


	//   ....[17]....
        /*015c*/ 	.word	0x00000380
        /*0160*/ 	.word	0x000000ff
        /*0164*/ 	.word	0x00036088
        /*0168*/ 	.short	0x0100
        /*016a*/ 	.byte	0x08
	.zero		1


	//   ....[18]....
        /*016c*/ 	.word	0x00000a50
        /*0170*/ 	.word	0x00000006
        /*0174*/ 	.word	0x00036000
        /*0178*/ 	.short	0x010a
        /*017a*/ 	.byte	0x3f
	.zero		1


	//   ....[19]....
        /*017c*/ 	.word	0x00000df0
        /*0180*/ 	.word	0x00000008
        /*0184*/ 	.word	0x00036000
        /*0188*/ 	.short	0x010a
        /*018a*/ 	.byte	0x3f
	.zero		1


	//   ....[20]....
        /*018c*/ 	.word	0x00001010
        /*0190*/ 	.word	0x000000ff
        /*0194*/ 	.word	0x00000000
        /*0198*/ 	.short	0x0101
        /*019a*/ 	.byte	0x06
	.zero		1


	//   ....[21]....
        /*019c*/ 	.word	0x00001210
        /*01a0*/ 	.word	0x00000006
        /*01a4*/ 	.word	0x00000000
        /*01a8*/ 	.short	0x0101
        /*01aa*/ 	.byte	0x3f
	.zero		1


	//   ....[22]....
        /*01ac*/ 	.word	0x00005da0
        /*01b0*/ 	.word	0x00000012
        /*01b4*/ 	.word	0x00036048
        /*01b8*/ 	.short	0x010a
        /*01ba*/ 	.byte	0x3f
	.zero		1


	//   ....[23]....
        /*01bc*/ 	.word	0x000064c0
        /*01c0*/ 	.word	0x00000002
        /*01c4*/ 	.word	0x00000000
        /*01c8*/ 	.short	0x010a
        /*01ca*/ 	.byte	0x3f
	.zero		1


	//   ....[24]....
        /*01cc*/ 	.word	0x00006570
        /*01d0*/ 	.word	0x00000000
        /*01d4*/ 	.word	0x00000000
        /*01d8*/ 	.short	0x010a
        /*01da*/ 	.byte	0x3f
	.zero		1


	//   ....[25]....
        /*01dc*/ 	.word	0x00006620
        /*01e0*/ 	.word	0x00000000
        /*01e4*/ 	.word	0x00000000
        /*01e8*/ 	.short	0x010a
        /*01ea*/ 	.byte	0x3f
	.zero		1


	//   ....[26]....
        /*01ec*/ 	.word	0x000066d0
        /*01f0*/ 	.word	0x00000000
        /*01f4*/ 	.word	0x00000000
        /*01f8*/ 	.short	0x010a
        /*01fa*/ 	.byte	0x3f
	.zero		1


	//   ....[27]....
        /*01fc*/ 	.word	0x00006780
        /*0200*/ 	.word	0x00000000
        /*0204*/ 	.word	0x00000000
        /*0208*/ 	.short	0x010a
        /*020a*/ 	.byte	0x3f
	.zero		1


	//   ....[28]....
        /*020c*/ 	.word	0x00006830
        /*0210*/ 	.word	0x00000000
        /*0214*/ 	.word	0x00000000
        /*0218*/ 	.short	0x010a
        /*021a*/ 	.byte	0x3f
	.zero		1


	//   ....[29]....
        /*021c*/ 	.word	0x000068e0
        /*0220*/ 	.word	0x00000000
        /*0224*/ 	.word	0x00000000
        /*0228*/ 	.short	0x010a
        /*022a*/ 	.byte	0x3f
	.zero		1


	//   ....[30]....
        /*022c*/ 	.word	0x00006990
        /*0230*/ 	.word	0x00000000
        /*0234*/ 	.word	0x00000000
        /*0238*/ 	.short	0x010a
        /*023a*/ 	.byte	0x3f
	.zero		1


	//   ....[31]....
        /*023c*/ 	.word	0x00006a40
        /*0240*/ 	.word	0x00000004
        /*0244*/ 	.word	0x00000000
        /*0248*/ 	.short	0x010a
        /*024a*/ 	.byte	0x3f
	.zero		1


	//----- nvinfo : EIATTR_NUM_MBARRIERS
	.align		4
.L_26:
        /*024c*/ 	.byte	0x03, 0x38
        /*024e*/ 	.short	0x0012


	//----- nvinfo : EIATTR_EXIT_INSTR_OFFSETS
	.align		4
        /*0250*/ 	.byte	0x04, 0x1c
        /*0252*/ 	.short	(.L_28 - .L_27)


	//   ....[0]....
.L_27:
        /*0254*/ 	.word	0x00000780


	//   ....[1]....
        /*0258*/ 	.word	0x00001360


	//   ....[2]....
        /*025c*/ 	.word	0x000044c0


	//   ....[3]....
        /*0260*/ 	.word	0x000044f0


	//   ....[4]....
        /*0264*/ 	.word	0x00005b60


	//   ....[5]....
        /*0268*/ 	.word	0x00005b90


	//   ....[6]....
        /*026c*/ 	.word	0x00005bb0


	//   ....[7]....
        /*0270*/ 	.word	0x000063b0


	//   ....[8]....
        /*0274*/ 	.word	0x00006a70


	//----- nvinfo : EIATTR_MAX_THREADS
	.align		4
.L_28:
        /*0278*/ 	.byte	0x04, 0x05
        /*027a*/ 	.short	(.L_30 - .L_29)
.L_29:
        /*027c*/ 	.word	0x00000100
        /*0280*/ 	.word	0x00000001
        /*0284*/ 	.word	0x00000001


	//----- nvinfo : EIATTR_CRS_STACK_SIZE
	.align		4
.L_30:
        /*0288*/ 	.byte	0x04, 0x1e
        /*028a*/ 	.short	(.L_32 - .L_31)
.L_31:
        /*028c*/ 	.word	0x00000000


	//----- nvinfo : EIATTR_CBANK_PARAM_SIZE
	.align		4
.L_32:
        /*0290*/ 	.byte	0x03, 0x19
        /*0292*/ 	.short	0x03f0


	//----- nvinfo : EIATTR_PARAM_CBANK
	.align		4
        /*0294*/ 	.byte	0x04, 0x0a
        /*0296*/ 	.short	(.L_34 - .L_33)
	.align		4
.L_33:
        /*0298*/ 	.word	index@(.nv.constant0._ZN7cutlass13device_kernelINS_4conv6kernel13ConvUniversalINS1_16ConvProblemShapeILNS1_8OperatorE1ELi2EEENS1_10collective14CollectiveConvINS1_46MainloopSm90TmaGmmaWarpSpecializedImplicitGemmILS5_1ELi9ELi2EN4cute5tupleIJNSA_1CILi1EEESD_SD_EEENS1_36KernelImplicitTmaWarpSpecializedSm90ELi1EEENSB_IJNSC_ILi64EEENSC_ILi128EEENSB_IJSH_EEEEEENS_6half_tESL_NSA_8TiledMMAINSA_8MMA_AtomIJNSA_4SM904GMMA26MMA_64x128x16_F32F16F16_SSILNSP_5MajorE0ELSR_1ELNSP_7ScaleInE1ELSS_1EEEEEENSA_6LayoutISE_NSB_IJNSC_ILi0EEESW_SW_EEEEENSB_IJNSA_10UnderscoreESZ_SZ_EEEEENS7_6detail26Sm90ImplicitGemmTileTraitsINSA_20SM90_TMA_LOAD_IM2COLENSA_14ComposedLayoutINSA_7SwizzleILi3ELi4ELi3EEENSA_18smem_ptr_flag_bitsILi16EEENSV_INSB_IJNSB_IJNSC_ILi8EEES1A_EEENSB_IJSH_SD_EEENSB_IJSD_NSC_ILi9EEEEEEEEENSB_IJNSB_IJSH_NSC_ILi512EEEEEENSB_IJSD_SW_EEENSB_IJSW_NSC_ILi4096EEEEEEEEEEEEEvEENS13_INSA_13SM90_TMA_LOADENS15_IS17_S19_NSV_INSB_IJNSB_IJSH_NSC_ILi2EEEEEES1B_S1E_EEENSB_IJNSB_IJSD_S1J_EEES1H_NSB_IJSW_NSC_ILi8192EEEEEEEEEEEEEvEEEENS_8epilogue10collective6detail29Sm90TmaWarpSpecializedAdapterINS22_15DefaultEpilogueISL_NSB_IJNSB_IJlllEEESD_SW_EEES27_NS21_6thread17LinearCombinationISL_Li1EffLNS28_9ScaleType4KindE0ELNS_15FloatRoundStyleE2ESL_EENS_4gemm15EpilogueDefaultEEEEEvvEEEEvNT_6ParamsE)
        /*029c*/ 	.short	0x0210
        /*029e*/ 	.short	0x03f0


	//----- nvinfo : EIATTR_SW_WAR
	.align		4
.L_34:
        /*02a0*/ 	.byte	0x04, 0x36
        /*02a2*/ 	.short	(.L_36 - .L_35)
.L_35:
        /*02a4*/ 	.word	0x00000008
.L_36:


//--------------------- .nv.callgraph             --------------------------
	.section	.nv.callgraph,"",@"SHT_CUDA_CALLGRAPH"
	.align	4
	.sectionentsize	8
	.align		4
        /*0000*/ 	.word	0x00000000
	.align		4
        /*0004*/ 	.word	0xffffffff
	.align		4
        /*0008*/ 	.word	0x00000000
	.align		4
        /*000c*/ 	.word	0xfffffffe
	.align		4
        /*0010*/ 	.word	0x00000000
	.align		4
        /*0014*/ 	.word	0xfffffffd
	.align		4
        /*0018*/ 	.word	0x00000000
	.align		4
        /*001c*/ 	.word	0xfffffffc


//--------------------- .nv.constant4             --------------------------
	.section	.nv.constant4,"a",@progbits
	.align	8
	.align		8
.nv.constant4:
        /*0000*/ 	.dword	_ZN39_INTERNAL_056057ab_4_k_cu_dc3350c2_27144cuda3std3__45__cpo5beginE
	.align		8
        /*0008*/ 	.dword	_ZN39_INTERNAL_056057ab_4_k_cu_dc3350c2_27144cuda3std3__45__cpo3endE
	.align		8
        /*0010*/ 	.dword	_ZN39_INTERNAL_056057ab_4_k_cu_dc3350c2_27144cuda3std3__45__cpo6cbeginE
	.align		8
        /*0018*/ 	.dword	_ZN39_INTERNAL_056057ab_4_k_cu_dc3350c2_27144cuda3std3__45__cpo4cendE
	.align		8
        /*0020*/ 	.dword	_ZN39_INTERNAL_056057ab_4_k_cu_dc3350c2_27144cuda3std3__441_GLOBAL__N__056057ab_4_k_cu_dc3350c2_27146ignoreE
	.align		8
        /*0028*/ 	.dword	_ZN39_INTERNAL_056057ab_4_k_cu_dc3350c2_27144cuda3std3__419piecewise_constructE
	.align		8
        /*0030*/ 	.dword	_ZN39_INTERNAL_056057ab_4_k_cu_dc3350c2_27144cuda3std3__48in_placeE
	.align		8
        /*0038*/ 	.dword	_ZN39_INTERNAL_056057ab_4_k_cu_dc3350c2_27144cuda3std6ranges3__45__cpo4swapE
	.align		8
        /*0040*/ 	.dword	_ZN39_INTERNAL_056057ab_4_k_cu_dc3350c2_27144cuda3std6ranges3__45__cpo9iter_moveE
	.align		8
        /*0048*/ 	.dword	_ZN39_INTERNAL_056057ab_4_k_cu_dc3350c2_27144cute7productE
	.align		8
        /*0050*/ 	.dword	_ZN39_INTERNAL_056057ab_4_k_cu_dc3350c2_27144cute1_E


//--------------------- .text._ZN7cutlass13device_kernelINS_4conv6kernel13ConvUniversalINS1_16ConvProblemShapeILNS1_8OperatorE1ELi2EEENS1_10collective14CollectiveConvINS1_46MainloopSm90TmaGmmaWarpSpecializedImplicitGemmILS5_1ELi9ELi2EN4cute5tupleIJNSA_1CILi1EEESD_SD_EEENS1_36KernelImplicitTmaWarpSpecializedSm90ELi1EEENSB_IJNSC_ILi64EEENSC_ILi128EEENSB_IJSH_EEEEEENS_6half_tESL_NSA_8TiledMMAINSA_8MMA_AtomIJNSA_4SM904GMMA26MMA_64x128x16_F32F16F16_SSILNSP_5MajorE0ELSR_1ELNSP_7ScaleInE1ELSS_1EEEEEENSA_6LayoutISE_NSB_IJNSC_ILi0EEESW_SW_EEEEENSB_IJNSA_10UnderscoreESZ_SZ_EEEEENS7_6detail26Sm90ImplicitGemmTileTraitsINSA_20SM90_TMA_LOAD_IM2COLENSA_14ComposedLayoutINSA_7SwizzleILi3ELi4ELi3EEENSA_18smem_ptr_flag_bitsILi16EEENSV_INSB_IJNSB_IJNSC_ILi8EEES1A_EEENSB_IJSH_SD_EEENSB_IJSD_NSC_ILi9EEEEEEEEENSB_IJNSB_IJSH_NSC_ILi512EEEEEENSB_IJSD_SW_EEENSB_IJSW_NSC_ILi4096EEEEEEEEEEEEEvEENS13_INSA_13SM90_TMA_LOADENS15_IS17_S19_NSV_INSB_IJNSB_IJSH_NSC_ILi2EEEEEES1B_S1E_EEENSB_IJNSB_IJSD_S1J_EEES1H_NSB_IJSW_NSC_ILi8192EEEEEEEEEEEEEvEEEENS_8epilogue10collective6detail29Sm90TmaWarpSpecializedAdapterINS22_15DefaultEpilogueISL_NSB_IJNSB_IJlllEEESD_SW_EEES27_NS21_6thread17LinearCombinationISL_Li1EffLNS28_9ScaleType4KindE0ELNS_15FloatRoundStyleE2ESL_EENS_4gemm15EpilogueDefaultEEEEEvvEEEEvNT_6ParamsE --------------------------
	.section	.text._ZN7cutlass13device_kernelINS_4conv6kernel13ConvUniversalINS1_16ConvProblemShapeILNS1_8OperatorE1ELi2EEENS1_10collective14CollectiveConvINS1_46MainloopSm90TmaGmmaWarpSpecializedImplicitGemmILS5_1ELi9ELi2EN4cute5tupleIJNSA_1CILi1EEESD_SD_EEENS1_36KernelImplicitTmaWarpSpecializedSm90ELi1EEENSB_IJNSC_ILi64EEENSC_ILi128EEENSB_IJSH_EEEEEENS_6half_tESL_NSA_8TiledMMAINSA_8MMA_AtomIJNSA_4SM904GMMA26MMA_64x128x16_F32F16F16_SSILNSP_5MajorE0ELSR_1ELNSP_7ScaleInE1ELSS_1EEEEEENSA_6LayoutISE_NSB_IJNSC_ILi0EEESW_SW_EEEEENSB_IJNSA_10UnderscoreESZ_SZ_EEEEENS7_6detail26Sm90ImplicitGemmTileTraitsINSA_20SM90_TMA_LOAD_IM2COLENSA_14ComposedLayoutINSA_7SwizzleILi3ELi4ELi3EEENSA_18smem_ptr_flag_bitsILi16EEENSV_INSB_IJNSB_IJNSC_ILi8EEES1A_EEENSB_IJSH_SD_EEENSB_IJSD_NSC_ILi9EEEEEEEEENSB_IJNSB_IJSH_NSC_ILi512EEEEEENSB_IJSD_SW_EEENSB_IJSW_NSC_ILi4096EEEEEEEEEEEEEvEENS13_INSA_13SM90_TMA_LOADENS15_IS17_S19_NSV_INSB_IJNSB_IJSH_NSC_ILi2EEEEEES1B_S1E_EEENSB_IJNSB_IJSD_S1J_EEES1H_NSB_IJSW_NSC_ILi8192EEEEEEEEEEEEEvEEEENS_8epilogue10collective6detail29Sm90TmaWarpSpecializedAdapterINS22_15DefaultEpilogueISL_NSB_IJNSB_IJlllEEESD_SW_EEES27_NS21_6thread17LinearCombinationISL_Li1EffLNS28_9ScaleType4KindE0ELNS_15FloatRoundStyleE2ESL_EENS_4gemm15EpilogueDefaultEEEEEvvEEEEvNT_6ParamsE,"ax",@progbits
	.align	128
.text._ZN7cutlass13device_kernelINS_4conv6kernel13ConvUniversalINS1_16ConvProblemShapeILNS1_8OperatorE1ELi2EEENS1_10collective14CollectiveConvINS1_46MainloopSm90TmaGmmaWarpSpecializedImplicitGemmILS5_1ELi9ELi2EN4cute5tupleIJNSA_1CILi1EEESD_SD_EEENS1_36KernelImplicitTmaWarpSpecializedSm90ELi1EEENSB_IJNSC_ILi64EEENSC_ILi128EEENSB_IJSH_EEEEEENS_6half_tESL_NSA_8TiledMMAINSA_8MMA_AtomIJNSA_4SM904GMMA26MMA_64x128x16_F32F16F16_SSILNSP_5MajorE0ELSR_1ELNSP_7ScaleInE1ELSS_1EEEEEENSA_6LayoutISE_NSB_IJNSC_ILi0EEESW_SW_EEEEENSB_IJNSA_10UnderscoreESZ_SZ_EEEEENS7_6detail26Sm90ImplicitGemmTileTraitsINSA_20SM90_TMA_LOAD_IM2COLENSA_14ComposedLayoutINSA_7SwizzleILi3ELi4ELi3EEENSA_18smem_ptr_flag_bitsILi16EEENSV_INSB_IJNSB_IJNSC_ILi8EEES1A_EEENSB_IJSH_SD_EEENSB_IJSD_NSC_ILi9EEEEEEEEENSB_IJNSB_IJSH_NSC_ILi512EEEEEENSB_IJSD_SW_EEENSB_IJSW_NSC_ILi4096EEEEEEEEEEEEEvEENS13_INSA_13SM90_TMA_LOADENS15_IS17_S19_NSV_INSB_IJNSB_IJSH_NSC_ILi2EEEEEES1B_S1E_EEENSB_IJNSB_IJSD_S1J_EEES1H_NSB_IJSW_NSC_ILi8192EEEEEEEEEEEEEvEEEENS_8epilogue10collective6detail29Sm90TmaWarpSpecializedAdapterINS22_15DefaultEpilogueISL_NSB_IJNSB_IJlllEEESD_SW_EEES27_NS21_6thread17LinearCombinationISL_Li1EffLNS28_9ScaleType4KindE0ELNS_15FloatRoundStyleE2ESL_EENS_4gemm15EpilogueDefaultEEEEEvvEEEEvNT_6ParamsE:
        .type           _ZN7cutlass13device_kernelINS_4conv6kernel13ConvUniversalINS1_16ConvProblemShapeILNS1_8OperatorE1ELi2EEENS1_10collective14CollectiveConvINS1_46MainloopSm90TmaGmmaWarpSpecializedImplicitGemmILS5_1ELi9ELi2EN4cute5tupleIJNSA_1CILi1EEESD_SD_EEENS1_36KernelImplicitTmaWarpSpecializedSm90ELi1EEENSB_IJNSC_ILi64EEENSC_ILi128EEENSB_IJSH_EEEEEENS_6half_tESL_NSA_8TiledMMAINSA_8MMA_AtomIJNSA_4SM904GMMA26MMA_64x128x16_F32F16F16_SSILNSP_5MajorE0ELSR_1ELNSP_7ScaleInE1ELSS_1EEEEEENSA_6LayoutISE_NSB_IJNSC_ILi0EEESW_SW_EEEEENSB_IJNSA_10UnderscoreESZ_SZ_EEEEENS7_6detail26Sm90ImplicitGemmTileTraitsINSA_20SM90_TMA_LOAD_IM2COLENSA_14ComposedLayoutINSA_7SwizzleILi3ELi4ELi3EEENSA_18smem_ptr_flag_bitsILi16EEENSV_INSB_IJNSB_IJNSC_ILi8EEES1A_EEENSB_IJSH_SD_EEENSB_IJSD_NSC_ILi9EEEEEEEEENSB_IJNSB_IJSH_NSC_ILi512EEEEEENSB_IJSD_SW_EEENSB_IJSW_NSC_ILi4096EEEEEEEEEEEEEvEENS13_INSA_13SM90_TMA_LOADENS15_IS17_S19_NSV_INSB_IJNSB_IJSH_NSC_ILi2EEEEEES1B_S1E_EEENSB_IJNSB_IJSD_S1J_EEES1H_NSB_IJSW_NSC_ILi8192EEEEEEEEEEEEEvEEEENS_8epilogue10collective6detail29Sm90TmaWarpSpecializedAdapterINS22_15DefaultEpilogueISL_NSB_IJNSB_IJlllEEESD_SW_EEES27_NS21_6thread17LinearCombinationISL_Li1EffLNS28_9ScaleType4KindE0ELNS_15FloatRoundStyleE2ESL_EENS_4gemm15EpilogueDefaultEEEEEvvEEEEvNT_6ParamsE,@function
        .size           _ZN7cutlass13device_kernelINS_4conv6kernel13ConvUniversalINS1_16ConvProblemShapeILNS1_8OperatorE1ELi2EEENS1_10collective14CollectiveConvINS1_46MainloopSm90TmaGmmaWarpSpecializedImplicitGemmILS5_1ELi9ELi2EN4cute5tupleIJNSA_1CILi1EEESD_SD_EEENS1_36KernelImplicitTmaWarpSpecializedSm90ELi1EEENSB_IJNSC_ILi64EEENSC_ILi128EEENSB_IJSH_EEEEEENS_6half_tESL_NSA_8TiledMMAINSA_8MMA_AtomIJNSA_4SM904GMMA26MMA_64x128x16_F32F16F16_SSILNSP_5MajorE0ELSR_1ELNSP_7ScaleInE1ELSS_1EEEEEENSA_6LayoutISE_NSB_IJNSC_ILi0EEESW_SW_EEEEENSB_IJNSA_10UnderscoreESZ_SZ_EEEEENS7_6detail26Sm90ImplicitGemmTileTraitsINSA_20SM90_TMA_LOAD_IM2COLENSA_14ComposedLayoutINSA_7SwizzleILi3ELi4ELi3EEENSA_18smem_ptr_flag_bitsILi16EEENSV_INSB_IJNSB_IJNSC_ILi8EEES1A_EEENSB_IJSH_SD_EEENSB_IJSD_NSC_ILi9EEEEEEEEENSB_IJNSB_IJSH_NSC_ILi512EEEEEENSB_IJSD_SW_EEENSB_IJSW_NSC_ILi4096EEEEEEEEEEEEEvEENS13_INSA_13SM90_TMA_LOADENS15_IS17_S19_NSV_INSB_IJNSB_IJSH_NSC_ILi2EEEEEES1B_S1E_EEENSB_IJNSB_IJSD_S1J_EEES1H_NSB_IJSW_NSC_ILi8192EEEEEEEEEEEEEvEEEENS_8epilogue10collective6detail29Sm90TmaWarpSpecializedAdapterINS22_15DefaultEpilogueISL_NSB_IJNSB_IJlllEEESD_SW_EEES27_NS21_6thread17LinearCombinationISL_Li1EffLNS28_9ScaleType4KindE0ELNS_15FloatRoundStyleE2ESL_EENS_4gemm15EpilogueDefaultEEEEEvvEEEEvNT_6ParamsE,(.L_x_163 - _ZN7cutlass13device_kernelINS_4conv6kernel13ConvUniversalINS1_16ConvProblemShapeILNS1_8OperatorE1ELi2EEENS1_10collective14CollectiveConvINS1_46MainloopSm90TmaGmmaWarpSpecializedImplicitGemmILS5_1ELi9ELi2EN4cute5tupleIJNSA_1CILi1EEESD_SD_EEENS1_36KernelImplicitTmaWarpSpecializedSm90ELi1EEENSB_IJNSC_ILi64EEENSC_ILi128EEENSB_IJSH_EEEEEENS_6half_tESL_NSA_8TiledMMAINSA_8MMA_AtomIJNSA_4SM904GMMA26MMA_64x128x16_F32F16F16_SSILNSP_5MajorE0ELSR_1ELNSP_7ScaleInE1ELSS_1EEEEEENSA_6LayoutISE_NSB_IJNSC_ILi0EEESW_SW_EEEEENSB_IJNSA_10UnderscoreESZ_SZ_EEEEENS7_6detail26Sm90ImplicitGemmTileTraitsINSA_20SM90_TMA_LOAD_IM2COLENSA_14ComposedLayoutINSA_7SwizzleILi3ELi4ELi3EEENSA_18smem_ptr_flag_bitsILi16EEENSV_INSB_IJNSB_IJNSC_ILi8EEES1A_EEENSB_IJSH_SD_EEENSB_IJSD_NSC_ILi9EEEEEEEEENSB_IJNSB_IJSH_NSC_ILi512EEEEEENSB_IJSD_SW_EEENSB_IJSW_NSC_ILi4096EEEEEEEEEEEEEvEENS13_INSA_13SM90_TMA_LOADENS15_IS17_S19_NSV_INSB_IJNSB_IJSH_NSC_ILi2EEEEEES1B_S1E_EEENSB_IJNSB_IJSD_S1J_EEES1H_NSB_IJSW_NSC_ILi8192EEEEEEEEEEEEEvEEEENS_8epilogue10collective6detail29Sm90TmaWarpSpecializedAdapterINS22_15DefaultEpilogueISL_NSB_IJNSB_IJlllEEESD_SW_EEES27_NS21_6thread17LinearCombinationISL_Li1EffLNS28_9ScaleType4KindE0ELNS_15FloatRoundStyleE2ESL_EENS_4gemm15EpilogueDefaultEEEEEvvEEEEvNT_6ParamsE)
        .other          _ZN7cutlass13device_kernelINS_4conv6kernel13ConvUniversalINS1_16ConvProblemShapeILNS1_8OperatorE1ELi2EEENS1_10collective14CollectiveConvINS1_46MainloopSm90TmaGmmaWarpSpecializedImplicitGemmILS5_1ELi9ELi2EN4cute5tupleIJNSA_1CILi1EEESD_SD_EEENS1_36KernelImplicitTmaWarpSpecializedSm90ELi1EEENSB_IJNSC_ILi64EEENSC_ILi128EEENSB_IJSH_EEEEEENS_6half_tESL_NSA_8TiledMMAINSA_8MMA_AtomIJNSA_4SM904GMMA26MMA_64x128x16_F32F16F16_SSILNSP_5MajorE0ELSR_1ELNSP_7ScaleInE1ELSS_1EEEEEENSA_6LayoutISE_NSB_IJNSC_ILi0EEESW_SW_EEEEENSB_IJNSA_10UnderscoreESZ_SZ_EEEEENS7_6detail26Sm90ImplicitGemmTileTraitsINSA_20SM90_TMA_LOAD_IM2COLENSA_14ComposedLayoutINSA_7SwizzleILi3ELi4ELi3EEENSA_18smem_ptr_flag_bitsILi16EEENSV_INSB_IJNSB_IJNSC_ILi8EEES1A_EEENSB_IJSH_SD_EEENSB_IJSD_NSC_ILi9EEEEEEEEENSB_IJNSB_IJSH_NSC_ILi512EEEEEENSB_IJSD_SW_EEENSB_IJSW_NSC_ILi4096EEEEEEEEEEEEEvEENS13_INSA_13SM90_TMA_LOADENS15_IS17_S19_NSV_INSB_IJNSB_IJSH_NSC_ILi2EEEEEES1B_S1E_EEENSB_IJNSB_IJSD_S1J_EEES1H_NSB_IJSW_NSC_ILi8192EEEEEEEEEEEEEvEEEENS_8epilogue10collective6detail29Sm90TmaWarpSpecializedAdapterINS22_15DefaultEpilogueISL_NSB_IJNSB_IJlllEEESD_SW_EEES27_NS21_6thread17LinearCombinationISL_Li1EffLNS28_9ScaleType4KindE0ELNS_15FloatRoundStyleE2ESL_EENS_4gemm15EpilogueDefaultEEEEEvvEEEEvNT_6ParamsE,@"STO_CUDA_ENTRY STV_DEFAULT"
_ZN7cutlass13device_kernelINS_4conv6kernel13ConvUniversalINS1_16ConvProblemShapeILNS1_8OperatorE1ELi2EEENS1_10collective14CollectiveConvINS1_46MainloopSm90TmaGmmaWarpSpecializedImplicitGemmILS5_1ELi9ELi2EN4cute5tupleIJNSA_1CILi1EEESD_SD_EEENS1_36KernelImplicitTmaWarpSpecializedSm90ELi1EEENSB_IJNSC_ILi64EEENSC_ILi128EEENSB_IJSH_EEEEEENS_6half_tESL_NSA_8TiledMMAINSA_8MMA_AtomIJNSA_4SM904GMMA26MMA_64x128x16_F32F16F16_SSILNSP_5MajorE0ELSR_1ELNSP_7ScaleInE1ELSS_1EEEEEENSA_6LayoutISE_NSB_IJNSC_ILi0EEESW_SW_EEEEENSB_IJNSA_10UnderscoreESZ_SZ_EEEEENS7_6detail26Sm90ImplicitGemmTileTraitsINSA_20SM90_TMA_LOAD_IM2COLENSA_14ComposedLayoutINSA_7SwizzleILi3ELi4ELi3EEENSA_18smem_ptr_flag_bitsILi16EEENSV_INSB_IJNSB_IJNSC_ILi8EEES1A_EEENSB_IJSH_SD_EEENSB_IJSD_NSC_ILi9EEEEEEEEENSB_IJNSB_IJSH_NSC_ILi512EEEEEENSB_IJSD_SW_EEENSB_IJSW_NSC_ILi4096EEEEEEEEEEEEEvEENS13_INSA_13SM90_TMA_LOADENS15_IS17_S19_NSV_INSB_IJNSB_IJSH_NSC_ILi2EEEEEES1B_S1E_EEENSB_IJNSB_IJSD_S1J_EEES1H_NSB_IJSW_NSC_ILi8192EEEEEEEEEEEEEvEEEENS_8epilogue10collective6detail29Sm90TmaWarpSpecializedAdapterINS22_15DefaultEpilogueISL_NSB_IJNSB_IJlllEEESD_SW_EEES27_NS21_6thread17LinearCombinationISL_Li1EffLNS28_9ScaleType4KindE0ELNS_15FloatRoundStyleE2ESL_EENS_4gemm15EpilogueDefaultEEEEEvvEEEEvNT_6ParamsE:
[----:B------:R-:W-:Y:S01]  /*0000*/  LDC R1, c[0x0][0x28] ;  /* 0x00000a00ff017b82 */ /* 0x000fe20000000800 */
[----:B------:R-:W0:Y:S01]  /*0010*/  S2R R8, SR_TID.X ;  /* 0x0000000000087919 */ /* 0x000e220000002100 */
[----:B------:R-:W-:Y:S01]  /*0020*/  ELECT P0, URZ, PT ;  /* 0x00000000003f782f */ /* 0x000fe20003800000 */
[----:B------:R-:W-:Y:S01]  /*0030*/  BSSY B0, `(.L_x_0) ;  /* 0x000000f000007945 */ /* 0x000fe20003800000 */
[--C-:B0-----:R-:W-:Y:S02]  /*0040*/  SHF.R.U32.HI R0, RZ, 0x5, R8.reuse ;  /* 0x00000005ff007819 */ /* 0x101fe40000011608 */
[----:B------:R-:W-:-:S03]  /*0050*/  SHF.R.U32.HI R3, RZ, 0x7, R8 ;  /* 0x00000007ff037819 */ /* 0x000fc60000011608 */
[----:B------:R-:W0:Y:S04]  /*0060*/  SHFL.IDX PT, R2, R0, RZ, 0x1f ;  /* 0x00001fff00027589 */ /* 0x000e2800000e0000 */
[----:B------:R1:W2:Y:S01]  /*0070*/  SHFL.IDX PT, R7, R3, RZ, 0x1f ;  /* 0x00001fff03077589 */ /* 0x0002a200000e0000 */
[----:B0-----:R-:W-:-:S13]  /*0080*/  ISETP.NE.OR P0, PT, R2, RZ, !P0 ;  /* 0x000000ff0200720c */ /* 0x001fda0004705670 */
[----:B-12---:R-:W-:Y:S05]  /*0090*/  @P0 BRA `(.L_x_1) ;  /* 0x0000000000200947 */ /* 0x006fea0003800000 */
[----:B------:R-:W-:Y:S02]  /*00a0*/  ULDC.64 UR4, c[0x0][0x198] ;  /* 0x0000660000047ab9 */ /* 0x000fe40000000a00 */
[----:B------:R-:W-:Y:S02]  /*00b0*/  UIADD3 UR6, UP0, UR4, 0xf0, URZ ;  /* 0x000000f004067890 */ /* 0x000fe4000ff1e03f */
[----:B------:R-:W-:Y:S02]  /*00c0*/  UIADD3 UR4, UP1, UR4, 0x1f0, URZ ;  /* 0x000001f004047890 */ /* 0x000fe4000ff3e03f */
[----:B------:R-:W-:Y:S02]  /*00d0*/  UIADD3.X UR7, URZ, UR5, URZ, UP0, !UPT ;  /* 0x000000053f077290 */ /* 0x000fe400087fe43f */
[----:B------:R-:W-:-:S07]  /*00e0*/  UIADD3.X UR5, URZ, UR5, URZ, UP1, !UPT ;  /* 0x000000053f057290 */ /* 0x000fce0008ffe43f */
[----:B------:R0:W-:Y:S02]  /*00f0*/  UTMACCTL.PF [UR6] ;  /* 0x00000000060079b9 */ /* 0x0001e40008040000 */
[----:B------:R0:W-:Y:S02]  /*0100*/  UTMACCTL.PF [UR4] ;  /* 0x00000000040079b9 */ /* 0x0001e40008040000 */
[----:B0-----:R-:W-:Y:S01]  /*0110*/  NOP ;  /* 0x0000000000007918 */ /* 0x001fe20000000000 */
.L_x_1:
[----:B------:R-:W-:Y:S05]  /*0120*/  BSYNC B0 ;  /* 0x0000000000007941 */ /* 0x000fea0003800000 */
.L_x_0:
[----:B------:R-:W0:Y:S01]  /*0130*/  SHFL.IDX PT, R0, R0, RZ, 0x1f ;  /* 0x00001fff00007589 */ /* 0x000e2200000e0000 */
[----:B------:R-:W-:-:S04]  /*0140*/  SHF.R.S32.HI R3, RZ, 0x1f, R2 ;  /* 0x0000001fff037819 */ /* 0x000fc80000011402 */
[----:B------:R-:W-:Y:S02]  /*0150*/  LEA.HI R3, R3, R2, RZ, 0x2 ;  /* 0x0000000203037211 */ /* 0x000fe400078f10ff */
[----:B0-----:R-:W-:-:S13]  /*0160*/  ISETP.NE.AND P0, PT, R0, RZ, PT ;  /* 0x000000ff0000720c */ /* 0x001fda0003f05270 */
[----:B------:R-:W-:Y:S05]  /*0170*/  @P0 BRA `(.L_x_2) ;  /* 0x00000000008c0947 */ /* 0x000fea0003800000 */
[----:B------:R-:W-:Y:S01]  /*0180*/  ELECT P0, URZ, PT ;  /* 0x00000000003f782f */ /* 0x000fe20003800000 */
[----:B------:R-:W-:-:S12]  /*0190*/  BSSY B0, `(.L_x_2) ;  /* 0x0000021000007945 */ /* 0x000fd80003800000 */
[----:B------:R-:W-:Y:S05]  /*01a0*/  @!P0 BRA `(.L_x_3) ;  /* 0x00000000007c8947 */ /* 0x000fea0003800000 */
[----:B------:R-:W0:Y:S01]  /*01b0*/  S2UR UR8, SR_CgaCtaId ;  /* 0x00000000000879c3 */ /* 0x000e220000008800 */
[----:B------:R-:W-:Y:S01]  /*01c0*/  UMOV UR4, 0x400 ;  /* 0x0000040000047882 */ /* 0x000fe20000000000 */
[----:B------:R-:W-:Y:S01]  /*01d0*/  UMOV UR5, 0x1 ;  /* 0x0000000100057882 */ /* 0x000fe20000000000 */
[----:B------:R-:W-:Y:S02]  /*01e0*/  UMOV UR6, 0x80 ;  /* 0x0000008000067882 */ /* 0x000fe40000000000 */
[----:B------:R-:W-:-:S04]  /*01f0*/  UIADD3 UR6, -UR6, 0x100000, URZ ;  /* 0x0010000006067890 */ /* 0x000fc8000fffe13f */
[----:B------:R-:W-:Y:S02]  /*0200*/  USHF.L.U32 UR7, UR6, 0xb, URZ ;  /* 0x0000000b06077899 */ /* 0x000fe4000800063f */
[----:B------:R-:W-:Y:S02]  /*0210*/  USHF.L.U32 UR6, UR6, 0x1, URZ ;  /* 0x0000000106067899 */ /* 0x000fe4000800063f */
[----:B0-----:R-:W-:Y:S02]  /*0220*/  ULEA UR8, UR8, UR4, 0x18 ;  /* 0x0000000408087291 */ /* 0x001fe4000f8ec03f */
[----:B------:R-:W-:-:S04]  /*0230*/  UIADD3 UR4, -UR5, 0x100000, URZ ;  /* 0x0010000005047890 */ /* 0x000fc8000fffe13f */
[----:B------:R-:W-:Y:S02]  /*0240*/  USHF.L.U32 UR5, UR4, 0xb, URZ ;  /* 0x0000000b04057899 */ /* 0x000fe4000800063f */
[----:B------:R-:W-:Y:S01]  /*0250*/  USHF.L.U32 UR4, UR4, 0x1, URZ ;  /* 0x0000000104047899 */ /* 0x000fe2000800063f */
[----:B------:R-:W0:Y:S11]  /*0260*/  FENCE.VIEW.ASYNC.S ;  /* 0x00000000000073c6 */ /* 0x000e360000000000 */
[----:B0-----:R0:W1:Y:S01]  /*0270*/  SYNCS.EXCH.64 URZ, [UR8+0x36000], UR4 ;  /* 0x03600004083f75b2 */ /* 0x0010620008000100 */
[----:B------:R0:W2:Y:S01]  /*0280*/  SYNCS.EXCH.64 URZ, [UR8+0x36048], UR6 ;  /* 0x03604806083f75b2 */ /* 0x0000a20008000100 */
[----:B------:R0:W3:Y:S01]  /*0290*/  SYNCS.EXCH.64 URZ, [UR8+0x36008], UR4 ;  /* 0x03600804083f75b2 */ /* 0x0000e20008000100 */
[----:B------:R0:W4:Y:S01]  /*02a0*/  SYNCS.EXCH.64 URZ, [UR8+0x36050], UR6 ;  /* 0x03605006083f75b2 */ /* 0x0001220008000100 */
[----:B------:R0:W0:Y:S01]  /*02b0*/  SYNCS.EXCH.64 URZ, [UR8+0x36010], UR4 ;  /* 0x03601004083f75b2 */ /* 0x0000220008000100 */
        /* <DEDUP_REMOVED lines=13> */
[----:B------:R-:W-:Y:S01]  /*0390*/  NOP ;  /* 0x0000000000007918 */ /* 0x000fe20000000000 */
.L_x_3:
[----:B0-----:R-:W-:Y:S05]  /*03a0*/  BSYNC B0 ;  /* 0x0000000000007941 */ /* 0x001fea0003800000 */
.L_x_2:
[----:B------:R-:W-:Y:S01]  /*03b0*/  ULDC.64 UR4, c[0x0][0x598] ;  /* 0x0001660000047ab9 */ /* 0x000fe20000000a00 */
[----:B------:R-:W-:Y:S01]  /*03c0*/  LOP3.LUT R3, R3, 0xfffffffc, RZ, 0xc0, !PT ;  /* 0xfffffffc03037812 */ /* 0x000fe200078ec0ff */
[----:B------:R-:W-:Y:S01]  /*03d0*/  NOP ;  /* 0x0000000000007918 */ /* 0x000fe20000000000 */
[----:B------:R-:W-:Y:S01]  /*03e0*/  ISETP.NE.U32.AND P0, PT, RZ, UR4, PT ;  /* 0x00000004ff007c0c */ /* 0x000fe2000bf05070 */
[----:B------:R-:W-:Y:S01]  /*03f0*/  NOP ;  /* 0x0000000000007918 */ /* 0x000fe20000000000 */
[----:B-1234-:R-:W-:Y:S01]  /*0400*/  BAR.SYNC.DEFER_BLOCKING 0x0 ;  /* 0x0000000000007b1d */ /* 0x01efe20000010000 */
[----:B------:R-:W-:Y:S01]  /*0410*/  IMAD.IADD R6, R2, 0x1, -R3 ;  /* 0x0000000102067824 */ /* 0x000fe200078e0a03 */
[----:B------:R-:W-:Y:S02]  /*0420*/  ISETP.NE.AND.EX P0, PT, RZ, UR5, PT, P0 ;  /* 0x00000005ff007c0c */ /* 0x000fe4000bf05300 */
[C---:B------:R-:W-:Y:S02]  /*0430*/  ISETP.NE.AND P2, PT, R7.reuse, 0x1, PT ;  /* 0x000000010700780c */ /* 0x040fe40003f45270 */
[----:B------:R-:W-:Y:S01]  /*0440*/  LOP3.LUT P1, RZ, R7, R6, RZ, 0xfc, !PT ;  /* 0x0000000607ff7212 */ /* 0x000fe2000782fcff */
[----:B------:R-:W-:-:S03]  /*0450*/  ULDC.64 UR12, c[0x0][0x208] ;  /* 0x00008200000c7ab9 */ /* 0x000fc60000000a00 */
[----:B------:R-:W-:-:S04]  /*0460*/  SEL R2, RZ, 0x1, P1 ;  /* 0x00000001ff027807 */ /* 0x000fc80000800000 */
[----:B------:R-:W-:Y:S01]  /*0470*/  SEL R2, R2, 0x2, P2 ;  /* 0x0000000202027807 */ /* 0x000fe20001000000 */
[----:B------:R-:W-:Y:S06]  /*0480*/  @!P0 BRA `(.L_x_4) ;  /* 0x00000000001c8947 */ /* 0x000fec0003800000 */
[----:B------:R-:W0:Y:S02]  /*0490*/  LDC.64 R4, c[0x0][0x598] ;  /* 0x00016600ff047b82 */ /* 0x000e240000000a00 */
[----:B0-----:R-:W2:Y:S02]  /*04a0*/  LDG.E.64 R4, desc[UR12][R4.64] ;  /* 0x0000000c04047981 */ /* 0x001ea4000c1e1b00 */
[----:B--2---:R-:W-:-:S04]  /*04b0*/  ISETP.NE.U32.AND P0, PT, R4, RZ, PT ;  /* 0x000000ff0400720c */ /* 0x004fc80003f05070 */
[----:B------:R-:W-:-:S13]  /*04c0*/  ISETP.NE.AND.EX P0, PT, R5, RZ, PT, P0 ;  /* 0x000000ff0500720c */ /* 0x000fda0003f05300 */
[----:B------:R-:W-:Y:S05]  /*04d0*/  @!P0 BRA `(.L_x_4) ;  /* 0x0000000000088947 */ /* 0x000fea0003800000 */
[----:B------:R2:W5:Y:S01]  /*04e0*/  LD.E R0, desc[UR12][R4.64] ;  /* 0x0000000c04007980 */ /* 0x000562000c101900 */
[----:B------:R-:W-:Y:S05]  /*04f0*/  BRA `(.L_x_5) ;  /* 0x0000000000207947 */ /* 0x000fea0003800000 */
.L_x_4:
[----:B------:R-:W-:Y:S02]  /*0500*/  ULDC.64 UR4, c[0x0][0x588] ;  /* 0x0001620000047ab9 */ /* 0x000fe40000000a00 */
[----:B------:R-:W-:-:S04]  /*0510*/  ISETP.NE.U32.AND P0, PT, RZ, UR4, PT ;  /* 0x00000004ff007c0c */ /* 0x000fc8000bf05070 */
[----:B------:R-:W-:-:S13]  /*0520*/  ISETP.NE.AND.EX P0, PT, RZ, UR5, PT, P0 ;  /* 0x00000005ff007c0c */ /* 0x000fda000bf05300 */
[----:B------:R-:W-:Y:S05]  /*0530*/  @!P0 BRA `(.L_x_6) ;  /* 0x00000000000c8947 */ /* 0x000fea0003800000 */
[----:B------:R-:W0:Y:S02]  /*0540*/  LDC.64 R4, c[0x0][0x588] ;  /* 0x00016200ff047b82 */ /* 0x000e240000000a00 */
[----:B0-----:R0:W5:Y:S01]  /*0550*/  LDG.E R0, desc[UR12][R4.64] ;  /* 0x0000000c04007981 */ /* 0x001162000c1e1900 */
[----:B------:R-:W-:Y:S05]  /*0560*/  BRA `(.L_x_5) ;  /* 0x0000000000047947 */ /* 0x000fea0003800000 */
.L_x_6:
[----:B------:R-:W1:Y:S02]  /*0570*/  LDC R0, c[0x0][0x580] ;  /* 0x00016000ff007b82 */ /* 0x000e640000000800 */
.L_x_5:
[----:B------:R-:W-:Y:S02]  /*0580*/  ULDC.64 UR4, c[0x0][0x5a0] ;  /* 0x0001680000047ab9 */ /* 0x000fe40000000a00 */
[----:B------:R-:W-:-:S04]  /*0590*/  ISETP.NE.U32.AND P0, PT, RZ, UR4, PT ;  /* 0x00000004ff007c0c */ /* 0x000fc8000bf05070 */
[----:B------:R-:W-:-:S13]  /*05a0*/  ISETP.NE.AND.EX P0, PT, RZ, UR5, PT, P0 ;  /* 0x00000005ff007c0c */ /* 0x000fda000bf05300 */
[----:B------:R-:W-:Y:S05]  /*05b0*/  @!P0 BRA `(.L_x_7) ;  /* 0x00000000001c8947 */ /* 0x000fea0003800000 */
[----:B0-2---:R-:W0:Y:S02]  /*05c0*/  LDC.64 R4, c[0x0][0x5a0] ;  /* 0x00016800ff047b82 */ /* 0x005e240000000a00 */
[----:B0-----:R-:W2:Y:S02]  /*05d0*/  LDG.E.64 R4, desc[UR12][R4.64] ;  /* 0x0000000c04047981 */ /* 0x001ea4000c1e1b00 */
[----:B--2---:R-:W-:-:S04]  /*05e0*/  ISETP.NE.U32.AND P0, PT, R4, RZ, PT ;  /* 0x000000ff0400720c */ /* 0x004fc80003f05070 */
[----:B------:R-:W-:-:S13]  /*05f0*/  ISETP.NE.AND.EX P0, PT, R5, RZ, PT, P0 ;  /* 0x000000ff0500720c */ /* 0x000fda0003f05300 */
[----:B------:R-:W-:Y:S05]  /*0600*/  @!P0 BRA `(.L_x_7) ;  /* 0x0000000000088947 */ /* 0x000fea0003800000 */
[----:B------:R0:W5:Y:S01]  /*0610*/  LD.E R3, desc[UR12][R4.64] ;  /* 0x0000000c04037980 */ /* 0x000162000c101900 */
[----:B------:R-:W-:Y:S05]  /*0620*/  BRA `(.L_x_8) ;  /* 0x0000000000207947 */ /* 0x000fea0003800000 */
.L_x_7:
[----:B------:R-:W-:Y:S02]  /*0630*/  ULDC.64 UR4, c[0x0][0x590] ;  /* 0x0001640000047ab9 */ /* 0x000fe40000000a00 */
[----:B------:R-:W-:-:S04]  /*0640*/  ISETP.NE.U32.AND P0, PT, RZ, UR4, PT ;  /* 0x00000004ff007c0c */ /* 0x000fc8000bf05070 */
[----:B------:R-:W-:-:S13]  /*0650*/  ISETP.NE.AND.EX P0, PT, RZ, UR5, PT, P0 ;  /* 0x00000005ff007c0c */ /* 0x000fda000bf05300 */
[----:B------:R-:W-:Y:S05]  /*0660*/  @!P0 BRA `(.L_x_9) ;  /* 0x00000000000c8947 */ /* 0x000fea0003800000 */
[----:B0-2---:R-:W0:Y:S02]  /*0670*/  LDC.64 R4, c[0x0][0x590] ;  /* 0x00016400ff047b82 */ /* 0x005e240000000a00 */
[----:B0-----:R4:W5:Y:S01]  /*0680*/  LDG.E R3, desc[UR12][R4.64] ;  /* 0x0000000c04037981 */ /* 0x001962000c1e1900 */
[----:B------:R-:W-:Y:S05]  /*0690*/  BRA `(.L_x_8) ;  /* 0x0000000000047947 */ /* 0x000fea0003800000 */
.L_x_9:
[----:B------:R-:W3:Y:S02]  /*06a0*/  LDC R3, c[0x0][0x584] ;  /* 0x00016100ff037b82 */ /* 0x000ee40000000800 */
.L_x_8:
[----:B0-2-4-:R-:W0:Y:S01]  /*06b0*/  LDC R4, c[0x0][0x3c4] ;  /* 0x0000f100ff047b82 */ /* 0x015e220000000800 */
[----:B------:R-:W2:Y:S01]  /*06c0*/  S2R R9, SR_CTAID.X ;  /* 0x0000000000097919 */ /* 0x000ea20000002500 */
[----:B------:R-:W-:Y:S01]  /*06d0*/  ISETP.NE.AND P0, PT, R7, RZ, PT ;  /* 0x000000ff0700720c */ /* 0x000fe20003f05270 */
[----:B------:R-:W4:Y:S05]  /*06e0*/  S2R R10, SR_CTAID.Y ;  /* 0x00000000000a7919 */ /* 0x000f2a0000002600 */
[----:B------:R-:W1:Y:S01]  /*06f0*/  LDC.64 R12, c[0x0][0x3c8] ;  /* 0x0000f200ff0c7b82 */ /* 0x000e620000000a00 */
[----:B0-----:R-:W-:-:S05]  /*0700*/  VIADD R4, R4, 0x3f ;  /* 0x0000003f04047836 */ /* 0x001fca0000000000 */
[----:B------:R-:W-:-:S04]  /*0710*/  SHF.R.S32.HI R5, RZ, 0x1f, R4 ;  /* 0x0000001fff057819 */ /* 0x000fc80000011404 */
[----:B------:R-:W-:-:S04]  /*0720*/  LEA.HI R5, R5, R4, RZ, 0x6 ;  /* 0x0000000405057211 */ /* 0x000fc800078f30ff */
[----:B------:R-:W-:-:S05]  /*0730*/  SHF.R.S32.HI R5, RZ, 0x6, R5 ;  /* 0x00000006ff057819 */ /* 0x000fca0000011405 */
[----:B-1----:R-:W-:-:S04]  /*0740*/  IMAD R4, R5, R12, RZ ;  /* 0x0000000c05047224 */ /* 0x002fc800078e02ff */
[----:B------:R-:W-:Y:S01]  /*0750*/  IMAD R4, R4, R13, RZ ;  /* 0x0000000d04047224 */ /* 0x000fe200078e02ff */
[----:B--2-4-:R-:W-:Y:S06]  /*0760*/  @!P0 BRA `(.L_x_10) ;  /* 0x00000054000c8947 */ /* 0x014fec0003800000 */
[----:B------:R-:W-:-:S13]  /*0770*/  ISETP.NE.AND P0, PT, R7, 0x1, PT ;  /* 0x000000010700780c */ /* 0x000fda0003f05270 */
[----:B------:R-:W-:Y:S05]  /*0780*/  @P0 EXIT ;  /* 0x000000000000094d */ /* 0x000fea0003800000 */
[----:B------:R-:W-:Y:S01]  /*0790*/  ISETP.GE.AND P0, PT, R4, 0x1, PT ;  /* 0x000000010400780c */ /* 0x000fe20003f06270 */
[----:B------:R-:W-:Y:S01]  /*07a0*/  UMOV UR4, URZ ;  /* 0x0000003f00047c82 */ /* 0x000fe20008000000 */
[----:B------:R-:W-:Y:S02]  /*07b0*/  CS2R R86, SRZ ;  /* 0x0000000000567805 */ /* 0x000fe4000001ff00 */
[----:B------:R-:W-:Y:S02]  /*07c0*/  CS2R R24, SRZ ;  /* 0x0000000000187805 */ /* 0x000fe4000001ff00 */
[----:B------:R-:W-:Y:S02]  /*07d0*/  CS2R R26, SRZ ;  /* 0x00000000001a7805 */ /* 0x000fe4000001ff00 */
[----:B------:R-:W-:Y:S02]  /*07e0*/  CS2R R28, SRZ ;  /* 0x00000000001c7805 */ /* 0x000fe4000001ff00 */
[----:B------:R-:W-:-:S02]  /*07f0*/  CS2R R30, SRZ ;  /* 0x00000000001e7805 */ /* 0x000fc4000001ff00 */
[----:B------:R-:W-:Y:S02]  /*0800*/  CS2R R32, SRZ ;  /* 0x0000000000207805 */ /* 0x000fe4000001ff00 */
        /* <DEDUP_REMOVED lines=25> */
[----:B------:R-:W-:Y:S01]  /*09a0*/  CS2R R84, SRZ ;  /* 0x0000000000547805 */ /* 0x000fe2000001ff00 */
[----:B------:R-:W-:Y:S06]  /*09b0*/  @!P0 BRA `(.L_x_11) ;  /* 0x0000000000a88947 */ /* 0x000fec0003800000 */
[----:B------:R-:W-:-:S04]  /*09c0*/  LOP3.LUT R5, R2, 0x1, RZ, 0xfc, !PT ;  /* 0x0000000102057812 */ /* 0x000fc800078efcff */
[----:B------:R-:W-:-:S13]  /*09d0*/  ISETP.NE.AND P0, PT, R5, 0x3, PT ;  /* 0x000000030500780c */ /* 0x000fda0003f05270 */
[----:B------:R-:W-:Y:S05]  /*09e0*/  @!P0 BRA `(.L_x_12) ;  /* 0x0000000000048947 */ /* 0x000fea0003800000 */
[----:B------:R-:W-:Y:S01]  /*09f0*/  BPT.TRAP 0x1 ;  /* 0x000000040000795c */ /* 0x000fe20000300000 */
.L_x_12:
[----:B------:R-:W0:Y:S01]  /*0a00*/  S2UR UR5, SR_CgaCtaId ;  /* 0x00000000000579c3 */ /* 0x000e220000008800 */
[----:B------:R-:W-:Y:S01]  /*0a10*/  SHF.L.U32 R5, RZ, 0x1f, RZ ;  /* 0x0000001fff057819 */ /* 0x000fe200000006ff */
[----:B------:R-:W-:Y:S02]  /*0a20*/  UMOV UR4, 0x400 ;  /* 0x0000040000047882 */ /* 0x000fe40000000000 */
[----:B0-----:R-:W-:-:S12]  /*0a30*/  ULEA UR4, UR5, UR4, 0x18 ;  /* 0x0000000405047291 */ /* 0x001fd8000f8ec03f */
.L_x_13:
[----:B0-----:R-:W-:-:S04]  /*0a40*/  IMAD.U32 R6, RZ, RZ, UR4 ;  /* 0x00000004ff067e24 */ /* 0x001fc8000f8e00ff */
[----:B------:R0:W1:Y:S03]  /*0a50*/  SYNCS.PHASECHK.TRANS64.TRYWAIT P0, [R6+URZ+0x36000], R5 ;  /* 0x03600005060075a7 */ /* 0x000066000800017f */
[----:B-1----:R-:W-:Y:S05]  /*0a60*/  @!P0 NANOSLEEP.SYNCS 0x989680 ;  /* 0x009896800000895d */ /* 0x002fea0003900000 */
[----:B------:R-:W1:Y:S02]  /*0a70*/  @!P0 SYNCS.PHASECHK.TRANS64 P0, [R6+URZ+0x36000], R5 ;  /* 0x03600005060085a7 */ /* 0x000e64000800007f */
[----:B-1----:R-:W-:Y:S05]  /*0a80*/  @!P0 BRA `(.L_x_13) ;  /* 0xfffffffc00ec8947 */ /* 0x002fea000383ffff */
[----:B------:R-:W-:Y:S01]  /*0a90*/  UIADD3 UR5, UR4, 0x12000, URZ ;  /* 0x0001200004057890 */ /* 0x000fe2000fffe03f */
[----:B------:R-:W-:Y:S01]  /*0aa0*/  WARPGROUP.ARRIVE ;  /* 0x00000000000079c5 */ /* 0x000fe20000000000 */
[----:B------:R-:W-:Y:S02]  /*0ab0*/  USHF.R.U32.HI UR4, URZ, 0x4, UR4 ;  /* 0x000000043f047899 */ /* 0x000fe40008011604 */
[----:B------:R-:W-:Y:S02]  /*0ac0*/  USHF.R.U32.HI UR5, URZ, 0x4, UR5 ;  /* 0x000000043f057899 */ /* 0x000fe40008011605 */
[----:B------:R-:W-:Y:S02]  /*0ad0*/  ULOP3.LUT UR4, UR4, 0x3fff, URZ, 0xc0, !UPT ;  /* 0x00003fff04047892 */ /* 0x000fe4000f8ec03f */
[----:B------:R-:W-:Y:S02]  /*0ae0*/  ULOP3.LUT UR5, UR5, 0x3fff, URZ, 0xc0, !UPT ;  /* 0x00003fff05057892 */ /* 0x000fe4000f8ec03f */
[----:B------:R-:W-:-:S02]  /*0af0*/  ULOP3.LUT UR9, UR4, 0x10000, URZ, 0xfc, !UPT ;  /* 0x0001000004097892 */ /* 0x000fc4000f8efc3f */
[----:B------:R-:W-:Y:S01]  /*0b00*/  ULOP3.LUT UR8, UR5, 0x2000000, URZ, 0xfc, !UPT ;  /* 0x0200000005087892 */ /* 0x000fe2000f8efc3f */
[----:B------:R-:W-:Y:S02]  /*0b10*/  UMOV UR7, 0x40000040 ;  /* 0x4000004000077882 */ /* 0x000fe40000000000 */
[----:B------:R-:W-:Y:S02]  /*0b20*/  UMOV UR5, 0x40000040 ;  /* 0x4000004000057882 */ /* 0x000fe40000000000 */
[----:B------:R-:W-:Y:S02]  /*0b30*/  UMOV UR4, UR9 ;  /* 0x0000000900047c82 */ /* 0x000fe40008000000 */
[----:B------:R-:W-:Y:S02]  /*0b40*/  UMOV UR6, UR8 ;  /* 0x0000000800067c82 */ /* 0x000fe40008000000 */
[----:B------:R-:W-:Y:S01]  /*0b50*/  HGMMA.64x128x16.F32 R24, gdesc[UR4].tnspB, RZ, !UPT ;  /* 0x41e00000041879f0 */ /* 0x000fe2000c7008ff */
[----:B------:R-:W-:-:S02]  /*0b60*/  UIADD3 UR4, UR9, 0x2, URZ ;  /* 0x0000000209047890 */ /* 0x000fc4000fffe03f */
[----:B------:R-:W-:Y:S01]  /*0b70*/  UIADD3 UR6, UR8, 0x80, URZ ;  /* 0x0000008008067890 */ /* 0x000fe2000fffe03f */
[----:B------:R-:W-:Y:S01]  /*0b80*/  UMOV UR5, 0x40000040 ;  /* 0x4000004000057882 */ /* 0x000fe20000000000 */
[----:B------:R-:W-:-:S07]  /*0b90*/  UMOV UR7, 0x40000040 ;  /* 0x4000004000077882 */ /* 0x000fce0000000000 */
[----:B------:R-:W-:Y:S01]  /*0ba0*/  HGMMA.64x128x16.F32 R24, gdesc[UR4].tnspB, R24 ;  /* 0x41e00000041879f0 */ /* 0x000fe20008700818 */
[----:B------:R-:W-:Y:S02]  /*0bb0*/  UIADD3 UR4, UR9, 0x4, URZ ;  /* 0x0000000409047890 */ /* 0x000fe4000fffe03f */
        /* <DEDUP_REMOVED lines=8> */
[----:B------:R-:W-:Y:S01]  /*0c40*/  HGMMA.64x128x16.F32 R24, gdesc[UR4].tnspB, R24, gsb0 ;  /* 0x41e00000041879f0 */ /* 0x000fe20008000818 */
[----:B------:R-:W-:-:S05]  /*0c50*/  UMOV UR4, 0x1 ;  /* 0x0000000100047882 */ /* 0x000fca0000000000 */
.L_x_11:
[----:B0-----:R-:W-:-:S05]  /*0c60*/  VIMNMX R5, R4, 0x1, PT ;  /* 0x0000000104057848 */ /* 0x001fca0003fe0100 */
[----:B------:R-:W-:-:S05]  /*0c70*/  IMAD.IADD R6, R4, 0x1, -R5 ;  /* 0x0000000104067824 */ /* 0x000fca00078e0a05 */
[----:B------:R-:W-:-:S13]  /*0c80*/  ISETP.GE.AND P0, PT, R6, 0x1, PT ;  /* 0x000000010600780c */ /* 0x000fda0003f06270 */
[----:B------:R-:W-:Y:S05]  /*0c90*/  @!P0 BRA `(.L_x_14) ;  /* 0x0000000400188947 */ /* 0x000fea0003800000 */
[----:B------:R-:W0:Y:S01]  /*0ca0*/  S2UR UR6, SR_CgaCtaId ;  /* 0x00000000000679c3 */ /* 0x000e220000008800 */
[----:B------:R-:W-:Y:S01]  /*0cb0*/  UMOV UR5, 0x400 ;  /* 0x0000040000057882 */ /* 0x000fe20000000000 */
[----:B------:R-:W-:Y:S01]  /*0cc0*/  LOP3.LUT R10, R2, 0x1, RZ, 0xfc, !PT ;  /* 0x00000001020a7812 */ /* 0x000fe200078efcff */
[----:B------:R-:W-:Y:S01]  /*0cd0*/  IMAD.MOV.U32 R9, RZ, RZ, RZ ;  /* 0x000000ffff097224 */ /* 0x000fe200078e00ff */
[----:B------:R-:W-:Y:S01]  /*0ce0*/  UISETP.NE.U32.AND UP0, UPT, UR4, URZ, UPT ;  /* 0x0000003f0400728c */ /* 0x000fe2000bf05070 */
[----:B------:R-:W-:Y:S01]  /*0cf0*/  IMAD.MOV.U32 R5, RZ, RZ, R6 ;  /* 0x000000ffff057224 */ /* 0x000fe200078e0006 */
[----:B0-----:R-:W-:-:S04]  /*0d00*/  ULEA UR14, UR6, UR5, 0x18 ;  /* 0x00000005060e7291 */ /* 0x001fc8000f8ec03f */
[----:B------:R-:W-:Y:S02]  /*0d10*/  UIADD3 UR6, UR14, 0x12000, URZ ;  /* 0x000120000e067890 */ /* 0x000fe4000fffe03f */
[----:B------:R-:W-:Y:S02]  /*0d20*/  USHF.R.U32.HI UR5, URZ, 0x4, UR14 ;  /* 0x000000043f057899 */ /* 0x000fe4000801160e */
[----:B------:R-:W-:Y:S02]  /*0d30*/  USHF.R.U32.HI UR6, URZ, 0x4, UR6 ;  /* 0x000000043f067899 */ /* 0x000fe40008011606 */
[----:B------:R-:W-:Y:S02]  /*0d40*/  ULOP3.LUT UR5, UR5, 0x3fff, URZ, 0xc0, !UPT ;  /* 0x00003fff05057892 */ /* 0x000fe4000f8ec03f */
[----:B------:R-:W-:Y:S02]  /*0d50*/  ULOP3.LUT UR6, UR6, 0x3fff, URZ, 0xc0, !UPT ;  /* 0x00003fff06067892 */ /* 0x000fe4000f8ec03f */
[----:B------:R-:W-:-:S02]  /*0d60*/  ULOP3.LUT UR15, UR5, 0x10000, URZ, 0xfc, !UPT ;  /* 0x00010000050f7892 */ /* 0x000fc4000f8efc3f */
[----:B------:R-:W-:Y:S01]  /*0d70*/  ULOP3.LUT UR16, UR6, 0x2000000, URZ, 0xfc, !UPT ;  /* 0x0200000006107892 */ /* 0x000fe2000f8efc3f */
[----:B------:R-:W-:-:S11]  /*0d80*/  UMOV UR5, URZ ;  /* 0x0000003f00057c82 */ /* 0x000fd60008000000 */
.L_x_19:
[----:B------:R-:W-:-:S13]  /*0d90*/  ISETP.NE.AND P1, PT, R10, 0x3, PT ;  /* 0x000000030a00780c */ /* 0x000fda0003f25270 */
[----:B0-----:R-:W-:Y:S05]  /*0da0*/  @!P1 BRA `(.L_x_15) ;  /* 0x0000000000049947 */ /* 0x001fea0003800000 */
[----:B------:R-:W-:Y:S01]  /*0db0*/  BPT.TRAP 0x1 ;  /* 0x000000040000795c */ /* 0x000fe20000300000 */
.L_x_15:
[----:B------:R-:W-:Y:S01]  /*0dc0*/  SHF.L.U32 R7, R9, 0x1f, RZ ;  /* 0x0000001f09077819 */ /* 0x000fe200000006ff */
[----:B------:R-:W-:-:S12]  /*0dd0*/  ULEA UR6, UR4, UR14, 0x3 ;  /* 0x0000000e04067291 */ /* 0x000fd8000f8e183f */
.L_x_16:
[----:B0-----:R-:W-:-:S04]  /*0de0*/  IMAD.U32 R8, RZ, RZ, UR6 ;  /* 0x00000006ff087e24 */ /* 0x001fc8000f8e00ff */
[----:B------:R0:W1:Y:S03]  /*0df0*/  SYNCS.PHASECHK.TRANS64.TRYWAIT P0, [R8+URZ+0x36000], R7 ;  /* 0x03600007080075a7 */ /* 0x000066000800017f */
[----:B-1----:R-:W-:Y:S05]  /*0e00*/  @!P0 NANOSLEEP.SYNCS 0x989680 ;  /* 0x009896800000895d */ /* 0x002fea0003900000 */
[----:B------:R-:W1:Y:S02]  /*0e10*/  @!P0 SYNCS.PHASECHK.TRANS64 P0, [R8+URZ+0x36000], R7 ;  /* 0x03600007080085a7 */ /* 0x000e64000800007f */
[----:B-1----:R-:W-:Y:S05]  /*0e20*/  @!P0 BRA `(.L_x_16) ;  /* 0xfffffffc00ec8947 */ /* 0x002fea000383ffff */
[----:B------:R-:W-:Y:S01]  /*0e30*/  ULEA UR6, UR4, UR15, 0x9 ;  /* 0x0000000f04067291 */ /* 0x000fe2000f8e483f */
[----:B------:R-:W-:Y:S01]  /*0e40*/  WARPGROUP.ARRIVE ;  /* 0x00000000000079c5 */ /* 0x000fe20000000000 */
[----:B------:R-:W-:Y:S01]  /*0e50*/  ULEA UR7, UR4, UR16, 0xa ;  /* 0x0000001004077291 */ /* 0x000fe2000f8e503f */
[----:B------:R-:W-:Y:S01]  /*0e60*/  UMOV UR9, 0x40000040 ;  /* 0x4000004000097882 */ /* 0x000fe20000000000 */
[----:B------:R-:W-:-:S03]  /*0e70*/  UMOV UR11, 0x40000040 ;  /* 0x40000040000b7882 */ /* 0x000fc60000000000 */
[----:B------:R-:W-:Y:S02]  /*0e80*/  UMOV UR8, UR6 ;  /* 0x0000000600087c82 */ /* 0x000fe40008000000 */
[----:B------:R-:W-:Y:S02]  /*0e90*/  UMOV UR10, UR7 ;  /* 0x00000007000a7c82 */ /* 0x000fe40008000000 */
[----:B------:R-:W-:Y:S01]  /*0ea0*/  HGMMA.64x128x16.F32 R24, gdesc[UR8].tnspB, R24, UP0 ;  /* 0x41e00000081879f0 */ /* 0x000fe2000bf00818 */
        /* <DEDUP_REMOVED lines=14> */
[----:B------:R-:W-:Y:S03]  /*0f90*/  HGMMA.64x128x16.F32 R24, gdesc[UR8].tnspB, R24, gsb0 ;  /* 0x41e00000081879f0 */ /* 0x000fe60008000818 */
[----:B------:R-:W-:Y:S02]  /*0fa0*/  WARPGROUP.DEPBAR.LE gsb0, 0x1 ;  /* 0x00008000000079c5 */ /* 0x000fe40000010100 */
[----:B------:R-:W-:Y:S05]  /*0fb0*/  @!P1 BRA `(.L_x_17) ;  /* 0x0000000000049947 */ /* 0x000fea0003800000 */
[----:B------:R-:W-:Y:S01]  /*0fc0*/  BPT.TRAP 0x1 ;  /* 0x000000040000795c */ /* 0x000fe20000300000 */
.L_x_17:
[----:B------:R-:W-:Y:S01]  /*0fd0*/  ULEA UR6, UR5, UR14, 0x3 ;  /* 0x0000000e05067291 */ /* 0x000fe2000f8e183f */
[----:B------:R-:W-:-:S03]  /*0fe0*/  ISETP.GT.U32.AND P0, PT, R2, 0x1, PT ;  /* 0x000000010200780c */ /* 0x000fc60003f04070 */
[----:B------:R-:W-:-:S04]  /*0ff0*/  UIADD3 UR6, UR6, 0x36048, URZ ;  /* 0x0003604806067890 */ /* 0x000fc8000fffe03f */
[----:B------:R-:W-:-:S09]  /*1000*/  UPRMT UR6, URZ, 0x654, UR6 ;  /* 0x000006543f067896 */ /* 0x000fd20008000006 */
[----:B------:R-:W-:Y:S01]  /*1010*/  SYNCS.ARRIVE.TRANS64.RED.A1T0 RZ, [UR6], RZ ;  /* 0x000000ffffff79a7 */ /* 0x000fe20008100406 */
[----:B------:R-:W-:Y:S05]  /*1020*/  @P0 BRA `(.L_x_18) ;  /* 0x0000000000040947 */ /* 0x000fea0003800000 */
[----:B------:R-:W-:Y:S01]  /*1030*/  BPT.TRAP 0x1 ;  /* 0x000000040000795c */ /* 0x000fe20000300000 */
.L_x_18:
[----:B------:R-:W-:Y:S01]  /*1040*/  UIADD3 UR4, UR4, 0x1, URZ ;  /* 0x0000000104047890 */ /* 0x000fe2000fffe03f */
[C---:B------:R-:W-:Y:S01]  /*1050*/  ISETP.GT.AND P0, PT, R5.reuse, 0x1, PT ;  /* 0x000000010500780c */ /* 0x040fe20003f04270 */
[----:B------:R-:W-:Y:S01]  /*1060*/  UIADD3 UR5, UR5, 0x1, URZ ;  /* 0x0000000105057890 */ /* 0x000fe2000fffe03f */
[----:B------:R-:W-:Y:S01]  /*1070*/  VIADD R5, R5, 0xffffffff ;  /* 0xffffffff05057836 */ /* 0x000fe20000000000 */
[----:B------:R-:W-:Y:S02]  /*1080*/  UISETP.NE.AND UP0, UPT, UR4, 0x9, UPT ;  /* 0x000000090400788c */ /* 0x000fe4000bf05270 */
[----:B------:R-:W-:Y:S02]  /*1090*/  UISETP.NE.AND UP1, UPT, UR5, 0x9, UPT ;  /* 0x000000090500788c */ /* 0x000fe4000bf25270 */
[----:B------:R-:W-:Y:S02]  /*10a0*/  USEL UR6, URZ, 0x1, UP0 ;  /* 0x000000013f067887 */ /* 0x000fe40008000000 */
[----:B------:R-:W-:-:S02]  /*10b0*/  USEL UR4, UR4, URZ, UP0 ;  /* 0x0000003f04047287 */ /* 0x000fc40008000000 */
[----:B------:R-:W-:Y:S02]  /*10c0*/  USEL UR5, UR5, URZ, UP1 ;  /* 0x0000003f05057287 */ /* 0x000fe40008800000 */
[----:B------:R-:W-:Y:S01]  /*10d0*/  UPLOP3.LUT UP0, UPT, UPT, UPT, UPT, 0x80, 0x0 ;  /* 0x000000000000789c */ /* 0x000fe20003f0f070 */
[----:B------:R-:W-:Y:S01]  /*10e0*/  LOP3.LUT R9, R9, UR6, RZ, 0x3c, !PT ;  /* 0x0000000609097c12 */ /* 0x000fe2000f8e3cff */
[----:B------:R-:W-:Y:S09]  /*10f0*/  @P0 BRA `(.L_x_19) ;  /* 0xfffffffc00240947 */ /* 0x000ff2000383ffff */
.L_x_14:
[----:B------:R-:W-:Y:S01]  /*1100*/  ISETP.GE.AND P0, PT, R4, 0x1, PT ;  /* 0x000000010400780c */ /* 0x000fe20003f06270 */
[----:B------:R-:W-:-:S12]  /*1110*/  WARPGROUP.DEPBAR.LE gsb0, 0x0 ;  /* 0x00008000000079c5 */ /* 0x000fd80000010000 */
[----:B------:R-:W-:Y:S05]  /*1120*/  @!P0 BRA `(.L_x_20) ;  /* 0x0000000000448947 */ /* 0x000fea0003800000 */
[----:B------:R-:W-:-:S04]  /*1130*/  LOP3.LUT R4, R2, 0x1, RZ, 0xfc, !PT ;  /* 0x0000000102047812 */ /* 0x000fc800078efcff */
[----:B------:R-:W-:-:S13]  /*1140*/  ISETP.NE.AND P0, PT, R4, 0x3, PT ;  /* 0x000000030400780c */ /* 0x000fda0003f05270 */
[----:B------:R-:W-:Y:S05]  /*1150*/  @!P0 BRA `(.L_x_21) ;  /* 0x0000000000048947 */ /* 0x000fea0003800000 */
[----:B------:R-:W-:Y:S01]  /*1160*/  BPT.TRAP 0x1 ;  /* 0x000000040000795c */ /* 0x000fe20000300000 */
.L_x_21:
[----:B0-----:R-:W0:Y:S01]  /*1170*/  S2R R7, SR_CgaCtaId ;  /* 0x0000000000077919 */ /* 0x001e220000008800 */
[----:B------:R-:W-:Y:S01]  /*1180*/  IMAD.WIDE.U32 R4, R6, 0x38e38e39, RZ ;  /* 0x38e38e3906047825 */ /* 0x000fe200078e00ff */
[----:B------:R-:W-:Y:S02]  /*1190*/  MOV R4, 0x400 ;  /* 0x0000040000047802 */ /* 0x000fe40000000f00 */
[----:B------:R-:W-:Y:S02]  /*11a0*/  ISETP.GT.U32.AND P0, PT, R2, 0x1, PT ;  /* 0x000000010200780c */ /* 0x000fe40003f04070 */
[----:B------:R-:W-:-:S05]  /*11b0*/  SHF.R.U32.HI R5, RZ, 0x1, R5 ;  /* 0x00000001ff057819 */ /* 0x000fca0000011605 */
[----:B------:R-:W-:Y:S01]  /*11c0*/  IMAD R6, R5, -0x9, R6 ;  /* 0xfffffff705067824 */ /* 0x000fe200078e0206 */
[----:B0-----:R-:W-:-:S05]  /*11d0*/  LEA R7, R7, R4, 0x18 ;  /* 0x0000000407077211 */ /* 0x001fca00078ec0ff */
[----:B------:R-:W-:-:S04]  /*11e0*/  IMAD R6, R6, 0x8, R7 ;  /* 0x0000000806067824 */ /* 0x000fc800078e0207 */
[----:B------:R-:W-:-:S05]  /*11f0*/  VIADD R6, R6, 0x36048 ;  /* 0x0003604806067836 */ /* 0x000fca0000000000 */
[----:B------:R-:W-:-:S04]  /*1200*/  PRMT R6, RZ, 0x654, R6 ;  /* 0x00000654ff067816 */ /* 0x000fc80000000006 */
[----:B------:R1:W-:Y:S01]  /*1210*/  SYNCS.ARRIVE.TRANS64.RED.A1T0 RZ, [R6+URZ], RZ ;  /* 0x000000ff06ff79a7 */ /* 0x0003e2000810043f */
[----:B------:R-:W-:Y:S05]  /*1220*/  @P0 BRA `(.L_x_20) ;  /* 0x0000000000040947 */ /* 0x000fea0003800000 */
[----:B------:R-:W-:Y:S01]  /*1230*/  BPT.TRAP 0x1 ;  /* 0x000000040000795c */ /* 0x000fe20000300000 */
.L_x_20:
[----:B------:R-:W2:Y:S01]  /*1240*/  S2R R5, SR_TID.X ;  /* 0x0000000000057919 */ /* 0x000ea20000002100 */
[----:B------:R-:W-:Y:S01]  /*1250*/  ULDC.64 UR4, c[0x0][0x280] ;  /* 0x0000a00000047ab9 */ /* 0x000fe20000000a00 */
[----:B------:R-:W4:Y:S01]  /*1260*/  S2R R4, SR_CTAID.Y ;  /* 0x0000000000047919 */ /* 0x000f220000002600 */
[----:B------:R-:W0:Y:S01]  /*1270*/  S2R R15, SR_CTAID.X ;  /* 0x00000000000f7919 */ /* 0x000e220000002500 */
[----:B--2---:R-:W-:-:S04]  /*1280*/  SHF.R.S32.HI R2, RZ, 0x1f, R5 ;  /* 0x0000001fff027819 */ /* 0x004fc80000011405 */
[----:B------:R-:W-:Y:S01]  /*1290*/  LEA.HI R2, R2, R5, RZ, 0x7 ;  /* 0x0000000502027211 */ /* 0x000fe200078f38ff */
[----:B----4-:R-:W-:-:S03]  /*12a0*/  IMAD.SHL.U32 R4, R4, 0x80, RZ ;  /* 0x0000008004047824 */ /* 0x010fc600078e00ff */
[----:B------:R-:W-:Y:S01]  /*12b0*/  LOP3.LUT R2, R2, 0xffffff80, RZ, 0xc0, !PT ;  /* 0xffffff8002027812 */ /* 0x000fe200078ec0ff */
[----:B0-----:R-:W-:Y:S01]  /*12c0*/  IMAD.SHL.U32 R8, R15, 0x40, RZ ;  /* 0x000000400f087824 */ /* 0x001fe200078e00ff */
[----:B------:R-:W-:-:S03]  /*12d0*/  ISETP.GE.AND P0, PT, R4, UR5, PT ;  /* 0x0000000504007c0c */ /* 0x000fc6000bf06270 */
[----:B------:R-:W-:Y:S01]  /*12e0*/  IMAD.IADD R2, R5, 0x1, -R2 ;  /* 0x0000000105027824 */ /* 0x000fe200078e0a02 */
[----:B------:R-:W-:-:S04]  /*12f0*/  ISETP.GE.OR P0, PT, R8, UR4, P0 ;  /* 0x0000000408007c0c */ /* 0x000fc80008706670 */
[----:B------:R-:W-:-:S04]  /*1300*/  SHF.R.S32.HI R5, RZ, 0x1f, R2 ;  /* 0x0000001fff057819 */ /* 0x000fc80000011402 */
[----:B-1----:R-:W-:-:S04]  /*1310*/  LEA.HI R6, R5, R2, RZ, 0x2 ;  /* 0x0000000205067211 */ /* 0x002fc800078f10ff */
[--C-:B------:R-:W-:Y:S02]  /*1320*/  SHF.R.S32.HI R10, RZ, 0x2, R6.reuse ;  /* 0x00000002ff0a7819 */ /* 0x100fe40000011406 */
[----:B------:R-:W-:-:S04]  /*1330*/  SHF.R.S32.HI R7, RZ, 0x1f, R6 ;  /* 0x0000001fff077819 */ /* 0x000fc80000011406 */
[----:B------:R-:W-:-:S04]  /*1340*/  LEA.HI R7, R7, R10, RZ, 0x3 ;  /* 0x0000000a07077211 */ /* 0x000fc800078f18ff */
[----:B------:R-:W-:Y:S01]  /*1350*/  LOP3.LUT R11, R7, 0xfffffff8, RZ, 0xc0, !PT ;  /* 0xfffffff8070b7812 */ /* 0x000fe200078ec0ff */
[----:B------:R-:W-:Y:S06]  /*1360*/  @P0 EXIT ;  /* 0x000000000000094d */ /* 0x000fec0003800000 */
[----:B------:R-:W0:Y:S01]  /*1370*/  LDC.64 R16, c[0x0][0x5d0] ;  /* 0x00017400ff107b82 */ /* 0x000e220000000a00 */
[----:B------:R-:W-:Y:S01]  /*1380*/  IMAD.IADD R10, R10, 0x1, -R11 ;  /* 0x000000010a0a7824 */ /* 0x000fe200078e0a0b */
[----:B------:R-:W-:Y:S02]  /*1390*/  LOP3.LUT R7, R6, 0x7ffffffc, RZ, 0xc0, !PT ;  /* 0x7ffffffc06077812 */ /* 0x000fe400078ec0ff */
[----:B------:R-:W-:Y:S02]  /*13a0*/  LEA.HI R5, R5, R2, RZ, 0x5 ;  /* 0x0000000205057211 */ /* 0x000fe400078f28ff */
[----:B------:R-:W-:Y:S01]  /*13b0*/  SHF.R.S32.HI R11, RZ, 0x1f, R10 ;  /* 0x0000001fff0b7819 */ /* 0x000fe2000001140a */
[----:B------:R-:W-:Y:S01]  /*13c0*/  IMAD.IADD R7, R2, 0x1, -R7 ;  /* 0x0000000102077824 */ /* 0x000fe200078e0a07 */
[----:B------:R-:W-:Y:S02]  /*13d0*/  SHF.R.S32.HI R5, RZ, 0x5, R5 ;  /* 0x00000005ff057819 */ /* 0x000fe40000011405 */
[----:B---3-5:R-:W-:Y:S01]  /*13e0*/  FSETP.NEU.AND P1, PT, R3, RZ, PT ;  /* 0x000000ff0300720b */ /* 0x028fe20003f2d000 */
[----:B------:R-:W-:-:S02]  /*13f0*/  IMAD.SHL.U32 R7, R7, 0x2, RZ ;  /* 0x0000000207077824 */ /* 0x000fc400078e00ff */
[----:B------:R-:W-:-:S03]  /*1400*/  IMAD.WIDE R14, R15, 0x40, R10 ;  /* 0x000000400f0e7825 */ /* 0x000fc600078e020a */
[----:B------:R-:W-:Y:S01]  /*1410*/  SHF.R.S32.HI R9, RZ, 0x1f, R7 ;  /* 0x0000001fff097819 */ /* 0x000fe20000011407 */
[C---:B------:R-:W-:Y:S01]  /*1420*/  IMAD R11, R5.reuse, -0x10, -R8 ;  /* 0xfffffff0050b7824 */ /* 0x040fe200078e0a08 */
[C---:B------:R-:W-:Y:S01]  /*1430*/  IADD3 R8, P0, R4.reuse, R7, RZ ;  /* 0x0000000704087210 */ /* 0x040fe20007f1e0ff */
[----:B------:R-:W-:Y:S01]  /*1440*/  IMAD.WIDE R14, R5, 0x10, R14 ;  /* 0x00000010050e7825 */ /* 0x000fe200078e020e */
[----:B------:R-:W-:Y:S02]  /*1450*/  IADD3 R2, -R7, UR5, -R4 ;  /* 0x0000000507027c10 */ /* 0x000fe4000fffe904 */
[----:B------:R-:W-:Y:S01]  /*1460*/  LEA.HI.X.SX32 R9, R4, R9, 0x1, P0 ;  /* 0x0000000904097211 */ /* 0x000fe200000f0eff */
[-C--:B0-----:R-:W-:Y:S01]  /*1470*/  IMAD R4, R15, R16.reuse, RZ ;  /* 0x000000100f047224 */ /* 0x081fe200078e02ff */
[----:B------:R-:W-:Y:S02]  /*1480*/  IADD3 R10, R11, UR4, -R10 ;  /* 0x000000040b0a7c10 */ /* 0x000fe4000fffe80a */
[----:B------:R-:W-:Y:S01]  /*1490*/  ISETP.GT.AND P0, PT, R2, RZ, PT ;  /* 0x000000ff0200720c */ /* 0x000fe20003f04270 */
[----:B------:R-:W-:Y:S01]  /*14a0*/  IMAD.WIDE.U32 R12, R14, R16, R8 ;  /* 0x000000100e0c7225 */ /* 0x000fe200078e0008 */
[----:B------:R-:W-:-:S02]  /*14b0*/  SHF.L.U64.HI R11, R16, 0x3, R17 ;  /* 0x00000003100b7819 */ /* 0x000fc40000010211 */
[----:B------:R-:W-:Y:S01]  /*14c0*/  ISETP.GT.AND P2, PT, R10, RZ, P0 ;  /* 0x000000ff0a00720c */ /* 0x000fe20000744270 */
[----:B------:R-:W-:Y:S02]  /*14d0*/  IMAD R7, R14, R17, R4 ;  /* 0x000000110e077224 */ /* 0x000fe400078e0204 */
[----:B------:R-:W-:Y:S02]  /*14e0*/  IMAD.SHL.U32 R16, R16, 0x8, RZ ;  /* 0x0000000810107824 */ /* 0x000fe400078e00ff */
[----:B------:R-:W-:Y:S01]  /*14f0*/  IMAD.IADD R7, R13, 0x1, R7 ;  /* 0x000000010d077824 */ /* 0x000fe200078e0207 */
[----:B------:R-:W-:Y:S07]  /*1500*/  @!P1 BRA `(.L_x_22) ;  /* 0x0000002c00fc9947 */ /* 0x000fee0003800000 */
[----:B------:R-:W-:Y:S01]  /*1510*/  ULDC.64 UR6, c[0x0][0x5b0] ;  /* 0x00016c0000067ab9 */ /* 0x000fe20000000a00 */
[----:B------:R-:W-:Y:S01]  /*1520*/  ULDC.64 UR8, c[0x0][0x5a8] ;  /* 0x00016a0000087ab9 */ /* 0x000fe20000000a00 */
[----:B------:R-:W-:Y:S01]  /*1530*/  IMAD R13, R15, UR6, RZ ;  /* 0x000000060f0d7c24 */ /* 0x000fe2000f8e02ff */
[----:B------:R-:W-:Y:S01]  /*1540*/  ULDC.64 UR4, c[0x0][0x5c8] ;  /* 0x0001720000047ab9 */ /* 0x000fe20000000a00 */
[----:B------:R-:W-:-:S04]  /*1550*/  IMAD.WIDE.U32 R18, R14, UR6, R8 ;  /* 0x000000060e127c25 */ /* 0x000fc8000f8e0008 */
[----:B------:R-:W-:Y:S01]  /*1560*/  IMAD R13, R14, UR7, R13 ;  /* 0x000000070e0d7c24 */ /* 0x000fe2000f8e020d */
[----:B------:R-:W-:-:S03]  /*1570*/  LEA R4, P1, R18, UR8, 0x1 ;  /* 0x0000000812047c11 */ /* 0x000fc6000f8208ff */
[----:B------:R-:W-:-:S05]  /*1580*/  IMAD.IADD R5, R19, 0x1, R13 ;  /* 0x0000000113057824 */ /* 0x000fca00078e020d */
[----:B------:R-:W-:-:S05]  /*1590*/  LEA.HI.X R5, R18, UR9, R5, 0x1, P1 ;  /* 0x0000000912057c11 */ /* 0x000fca00088f0c05 */
[----:B------:R-:W2:Y:S01]  /*15a0*/  @P2 LDG.E.LTC128B.U16 R17, desc[UR12][R4.64] ;  /* 0x0000000c04112981 */ /* 0x000ea2000c1e1520 */
[----:B------:R-:W-:Y:S01]  /*15b0*/  ISETP.GT.AND P1, PT, R2, 0x1, PT ;  /* 0x000000010200780c */ /* 0x000fe20003f24270 */
[----:B------:R-:W-:Y:S03]  /*15c0*/  BSSY B0, `(.L_x_23) ;  /* 0x000000b000007945 */ /* 0x000fe60003800000 */
[----:B------:R-:W-:Y:S01]  /*15d0*/  ISETP.GT.AND P3, PT, R10, RZ, P1 ;  /* 0x000000ff0a00720c */ /* 0x000fe20000f64270 */
[----:B--2---:R-:W-:-:S05]  /*15e0*/  HADD2.F32 R6, -RZ, R17.H0_H0 ;  /* 0x20000011ff067230 */ /* 0x004fca0000004100 */
[----:B------:R-:W-:Y:S01]  /*15f0*/  FMUL R19, R6, R3 ;  /* 0x0000000306137220 */ /* 0x000fe20000400000 */
[----:B------:R-:W-:-:S03]  /*1600*/  LEA R6, P4, R12, UR4, 0x1 ;  /* 0x000000040c067c11 */ /* 0x000fc6000f8808ff */
[----:B------:R-:W-:Y:S01]  /*1610*/  FFMA R19, R24, R0, R19 ;  /* 0x0000000018137223 */ /* 0x000fe20000000013 */
[----:B------:R-:W-:-:S04]  /*1620*/  LEA.HI.X R7, R12, UR5, R7, 0x1, P4 ;  /* 0x000000050c077c11 */ /* 0x000fc8000a0f0c07 */
[----:B------:R-:W-:-:S05]  /*1630*/  F2FP.F16.F32.PACK_AB R19, RZ, R19 ;  /* 0x00000013ff13723e */ /* 0x000fca00000000ff */
[----:B------:R0:W-:Y:S01]  /*1640*/  @P2 STG.E.U16 desc[UR12][R6.64], R19 ;  /* 0x0000001306002986 */ /* 0x0001e2000c10150c */
[----:B------:R-:W-:Y:S05]  /*1650*/  @!P3 BRA `(.L_x_24) ;  /* 0x000000000004b947 */ /* 0x000fea0003800000 */
[----:B------:R1:W5:Y:S02]  /*1660*/  LDG.E.LTC128B.U16 R17, desc[UR12][R4.64+0x2] ;  /* 0x0000020c04117981 */ /* 0x000364000c1e1520 */
.L_x_24:
[----:B------:R-:W-:Y:S05]  /*1670*/  BSYNC B0 ;  /* 0x0000000000007941 */ /* 0x000fea0003800000 */
.L_x_23:
[----:B------:R-:W-:Y:S01]  /*1680*/  USHF.L.U32 UR5, UR6, 0x3, URZ ;  /* 0x0000000306057899 */ /* 0x000fe2000800063f */
[----:B-----5:R-:W-:Y:S01]  /*1690*/  HADD2.F32 R12, -RZ, R17.H0_H0 ;  /* 0x20000011ff0c7230 */ /* 0x020fe20000004100 */
[----:B------:R-:W-:Y:S01]  /*16a0*/  USHF.L.U64.HI UR4, UR6, 0x3, UR7 ;  /* 0x0000000306047899 */ /* 0x000fe20008010207 */
[----:B------:R-:W-:-:S03]  /*16b0*/  ISETP.GT.AND P0, PT, R10, 0x8, P0 ;  /* 0x000000080a00780c */ /* 0x000fc60000704270 */
[----:B------:R-:W-:Y:S02]  /*16c0*/  IMAD.U32 R18, RZ, RZ, UR5 ;  /* 0x00000005ff127e24 */ /* 0x000fe4000f8e00ff */
[----:B------:R-:W-:Y:S01]  /*16d0*/  FMUL R12, R12, R3 ;  /* 0x000000030c0c7220 */ /* 0x000fe20000400000 */
[----:B0-----:R-:W-:-:S03]  /*16e0*/  IMAD.U32 R19, RZ, RZ, UR4 ;  /* 0x00000004ff137e24 */ /* 0x001fc6000f8e00ff */
[----:B------:R-:W-:Y:S01]  /*16f0*/  FFMA R12, R25, R0, R12 ;  /* 0x00000000190c7223 */ /* 0x000fe2000000000c */
[----:B------:R-:W-:-:S04]  /*1700*/  IMAD.WIDE.U32 R18, R14, UR6, R18 ;  /* 0x000000060e127c25 */ /* 0x000fc8000f8e0012 */
[----:B------:R-:W-:Y:S02]  /*1710*/  F2FP.F16.F32.PACK_AB R12, RZ, R12 ;  /* 0x0000000cff0c723e */ /* 0x000fe400000000ff */
[----:B------:R-:W-:Y:S02]  /*1720*/  IADD3 R14, P2, R8, R18, RZ ;  /* 0x00000012080e7210 */ /* 0x000fe40007f5e0ff */
[----:B------:R-:W-:Y:S02]  /*1730*/  PRMT R15, R12, 0x7610, R15 ;  /* 0x000076100c0f7816 */ /* 0x000fe4000000000f */
[----:B------:R-:W-:Y:S02]  /*1740*/  IADD3.X R9, R9, R13, R19, P2, !PT ;  /* 0x0000000d09097210 */ /* 0x000fe400017fe413 */
[C---:B------:R-:W-:Y:S01]  /*1750*/  LEA R8, P2, R14.reuse, UR8, 0x1 ;  /* 0x000000080e087c11 */ /* 0x040fe2000f8408ff */
[----:B------:R0:W-:Y:S03]  /*1760*/  @P3 STG.E.U16 desc[UR12][R6.64+0x2], R15 ;  /* 0x0000020f06003986 */ /* 0x0001e6000c10150c */
[----:B------:R-:W-:-:S02]  /*1770*/  LEA.HI.X R9, R14, UR9, R9, 0x1, P2 ;  /* 0x000000090e097c11 */ /* 0x000fc400090f0c09 */
[----:B------:R-:W-:-:S06]  /*1780*/  PRMT R14, R17, 0x7610, R14 ;  /* 0x00007610110e7816 */ /* 0x000fcc000000000e */
[----:B------:R-:W2:Y:S01]  /*1790*/  @P0 LDG.E.LTC128B.U16 R14, desc[UR12][R8.64] ;  /* 0x0000000c080e0981 */ /* 0x000ea2000c1e1520 */
[C---:B------:R-:W-:Y:S01]  /*17a0*/  SHF.L.U64.HI R11, R16.reuse, 0x1, R11 ;  /* 0x00000001100b7819 */ /* 0x040fe2000001020b */
[----:B------:R-:W-:Y:S01]  /*17b0*/  BSSY B0, `(.L_x_25) ;  /* 0x000000b000007945 */ /* 0x000fe20003800000 */
[----:B------:R-:W-:Y:S02]  /*17c0*/  LEA R16, P2, R16, R6, 0x1 ;  /* 0x0000000610107211 */ /* 0x000fe400078408ff */
[----:B------:R-:W-:-:S03]  /*17d0*/  ISETP.GT.AND P1, PT, R10, 0x8, P1 ;  /* 0x000000080a00780c */ /* 0x000fc60000f24270 */
[----:B------:R-:W-:Y:S02]  /*17e0*/  IMAD.X R17, R11, 0x1, R7, P2 ;  /* 0x000000010b117824 */ /* 0x000fe400010e0607 */
[----:B--2---:R-:W-:-:S05]  /*17f0*/  HADD2.F32 R12, -RZ, R14.H0_H0 ;  /* 0x2000000eff0c7230 */ /* 0x004fca0000004100 */
[----:B------:R-:W-:-:S04]  /*1800*/  FMUL R13, R12, R3 ;  /* 0x000000030c0d7220 */ /* 0x000fc80000400000 */
[----:B------:R-:W-:-:S05]  /*1810*/  FFMA R13, R26, R0, R13 ;  /* 0x000000001a0d7223 */ /* 0x000fca000000000d */
[----:B------:R-:W-:-:S05]  /*1820*/  F2FP.F16.F32.PACK_AB R13, RZ, R13 ;  /* 0x0000000dff0d723e */ /* 0x000fca00000000ff */
[----:B------:R0:W-:Y:S01]  /*1830*/  @P0 STG.E.U16 desc[UR12][R16.64], R13 ;  /* 0x0000000d10000986 */ /* 0x0001e2000c10150c */
[----:B------:R-:W-:Y:S05]  /*1840*/  @!P1 BRA `(.L_x_26) ;  /* 0x0000000000049947 */ /* 0x000fea0003800000 */
[----:B------:R2:W5:Y:S02]  /*1850*/  LDG.E.LTC128B.U16 R14, desc[UR12][R8.64+0x2] ;  /* 0x0000020c080e7981 */ /* 0x000564000c1e1520 */
.L_x_26:
[----:B------:R-:W-:Y:S05]  /*1860*/  BSYNC B0 ;  /* 0x0000000000007941 */ /* 0x000fea0003800000 */
.L_x_25:
[----:B-----5:R-:W-:Y:S01]  /*1870*/  HADD2.F32 R12, -RZ, R14.H0_H0 ;  /* 0x2000000eff0c7230 */ /* 0x020fe20000004100 */
[----:B------:R-:W-:Y:S01]  /*1880*/  ISETP.GT.AND P0, PT, R2, 0x8, PT ;  /* 0x000000080200780c */ /* 0x000fe20003f04270 */
[----:B0-----:R-:W-:Y:S01]  /*1890*/  @P1 IMAD.MOV.U32 R13, RZ, RZ, R17 ;  /* 0x000000ffff0d1224 */ /* 0x001fe200078e0011 */
[----:B------:R-:W-:Y:S02]  /*18a0*/  BSSY B0, `(.L_x_27) ;  /* 0x000000a000007945 */ /* 0x000fe40003800000 */
[----:B------:R-:W-:Y:S01]  /*18b0*/  FMUL R12, R12, R3 ;  /* 0x000000030c0c7220 */ /* 0x000fe20000400000 */
[----:B------:R-:W-:-:S03]  /*18c0*/  ISETP.GT.AND P2, PT, R10, RZ, P0 ;  /* 0x000000ff0a00720c */ /* 0x000fc60000744270 */
[----:B------:R-:W-:-:S05]  /*18d0*/  FFMA R12, R27, R0, R12 ;  /* 0x000000001b0c7223 */ /* 0x000fca000000000c */
[----:B------:R-:W-:-:S04]  /*18e0*/  F2FP.F16.F32.PACK_AB R12, RZ, R12 ;  /* 0x0000000cff0c723e */ /* 0x000fc800000000ff */
[----:B------:R-:W-:Y:S01]  /*18f0*/  PRMT R11, R12, 0x7610, R11 ;  /* 0x000076100c0b7816 */ /* 0x000fe2000000000b */
[----:B------:R-:W-:-:S05]  /*1900*/  @P1 IMAD.MOV.U32 R12, RZ, RZ, R16 ;  /* 0x000000ffff0c1224 */ /* 0x000fca00078e0010 */
[----:B------:R0:W-:Y:S01]  /*1910*/  @P1 STG.E.U16 desc[UR12][R12.64+0x2], R11 ;  /* 0x0000020b0c001986 */ /* 0x0001e2000c10150c */
[----:B------:R-:W-:Y:S05]  /*1920*/  @!P2 BRA `(.L_x_28) ;  /* 0x000000000004a947 */ /* 0x000fea0003800000 */
[----:B------:R3:W5:Y:S02]  /*1930*/  LDG.E.LTC128B.U16 R14, desc[UR12][R4.64+0x10] ;  /* 0x0000100c040e7981 */ /* 0x000764000c1e1520 */
.L_x_28:
[----:B------:R-:W-:Y:S05]  /*1940*/  BSYNC B0 ;  /* 0x0000000000007941 */ /* 0x000fea0003800000 */
.L_x_27:
[----:B0----5:R-:W-:Y:S01]  /*1950*/  HADD2.F32 R12, -RZ, R14.H0_H0 ;  /* 0x2000000eff0c7230 */ /* 0x021fe20000004100 */
[----:B------:R-:W-:Y:S01]  /*1960*/  ISETP.GT.AND P1, PT, R2, 0x9, PT ;  /* 0x000000090200780c */ /* 0x000fe20003f24270 */
[----:B------:R-:W-:Y:S03]  /*1970*/  BSSY B0, `(.L_x_29) ;  /* 0x0000008000007945 */ /* 0x000fe60003800000 */
[----:B------:R-:W-:Y:S01]  /*1980*/  FMUL R11, R12, R3 ;  /* 0x000000030c0b7220 */ /* 0x000fe20000400000 */
[----:B------:R-:W-:-:S03]  /*1990*/  ISETP.GT.AND P3, PT, R10, RZ, P1 ;  /* 0x000000ff0a00720c */ /* 0x000fc60000f64270 */
[----:B------:R-:W-:-:S05]  /*19a0*/  FFMA R11, R28, R0, R11 ;  /* 0x000000001c0b7223 */ /* 0x000fca000000000b */
[----:B------:R-:W-:-:S05]  /*19b0*/  F2FP.F16.F32.PACK_AB R11, RZ, R11 ;  /* 0x0000000bff0b723e */ /* 0x000fca00000000ff */
[----:B------:R0:W-:Y:S01]  /*19c0*/  @P2 STG.E.U16 desc[UR12][R6.64+0x10], R11 ;  /* 0x0000100b06002986 */ /* 0x0001e2000c10150c */
[----:B------:R-:W-:Y:S05]  /*19d0*/  @!P3 BRA `(.L_x_30) ;  /* 0x000000000004b947 */ /* 0x000fea0003800000 */
[----:B------:R4:W5:Y:S02]  /*19e0*/  LDG.E.LTC128B.U16 R14, desc[UR12][R4.64+0x12] ;  /* 0x0000120c040e7981 */ /* 0x000964000c1e1520 */
.L_x_30:
[----:B------:R-:W-:Y:S05]  /*19f0*/  BSYNC B0 ;  /* 0x0000000000007941 */ /* 0x000fea0003800000 */
.L_x_29:
[----:B-----5:R-:W-:Y:S01]  /*1a00*/  HADD2.F32 R12, -RZ, R14.H0_H0 ;  /* 0x2000000eff0c7230 */ /* 0x020fe20000004100 */
[----:B------:R-:W-:Y:S01]  /*1a10*/  ISETP.GT.AND P0, PT, R10, 0x8, P0 ;  /* 0x000000080a00780c */ /* 0x000fe20000704270 */
[----:B------:R-:W-:Y:S03]  /*1a20*/  BSSY B0, `(.L_x_31) ;  /* 0x0000007000007945 */ /* 0x000fe60003800000 */
[----:B------:R-:W-:-:S04]  /*1a30*/  FMUL R12, R12, R3 ;  /* 0x000000030c0c7220 */ /* 0x000fc80000400000 */
[----:B------:R-:W-:-:S05]  /*1a40*/  FFMA R12, R29, R0, R12 ;  /* 0x000000001d0c7223 */ /* 0x000fca000000000c */
[----:B------:R-:W-:-:S05]  /*1a50*/  F2FP.F16.F32.PACK_AB R12, RZ, R12 ;  /* 0x0000000cff0c723e */ /* 0x000fca00000000ff */
[----:B------:R0:W-:Y:S01]  /*1a60*/  @P3 STG.E.U16 desc[UR12][R6.64+0x12], R12 ;  /* 0x0000120c06003986 */ /* 0x0001e2000c10150c */
[----:B------:R-:W-:Y:S05]  /*1a70*/  @!P0 BRA `(.L_x_32) ;  /* 0x0000000000048947 */ /* 0x000fea0003800000 */
[----:B------:R0:W5:Y:S02]  /*1a80*/  LDG.E.LTC128B.U16 R14, desc[UR12][R8.64+0x10] ;  /* 0x0000100c080e7981 */ /* 0x000164000c1e1520 */
.L_x_32:
[----:B------:R-:W-:Y:S05]  /*1a90*/  BSYNC B0 ;  /* 0x0000000000007941 */ /* 0x000fea0003800000 */
.L_x_31:
[----:B0----5:R-:W-:Y:S01]  /*1aa0*/  HADD2.F32 R12, -RZ, R14.H0_H0 ;  /* 0x2000000eff0c7230 */ /* 0x021fe20000004100 */
[----:B------:R-:W-:Y:S01]  /*1ab0*/  ISETP.GT.AND P1, PT, R10, 0x8, P1 ;  /* 0x000000080a00780c */ /* 0x000fe20000f24270 */
[----:B------:R-:W-:Y:S01]  /*1ac0*/  @P0 IMAD.MOV.U32 R13, RZ, RZ, R17 ;  /* 0x000000ffff0d0224 */ /* 0x000fe200078e0011 */
[----:B------:R-:W-:Y:S02]  /*1ad0*/  BSSY B0, `(.L_x_33) ;  /* 0x0000008000007945 */ /* 0x000fe40003800000 */
[----:B------:R-:W-:Y:S01]  /*1ae0*/  FMUL R11, R12, R3 ;  /* 0x000000030c0b7220 */ /* 0x000fe20000400000 */
[----:B------:R-:W-:-:S03]  /*1af0*/  @P0 IMAD.MOV.U32 R12, RZ, RZ, R16 ;  /* 0x000000ffff0c0224 */ /* 0x000fc600078e0010 */
[----:B------:R-:W-:-:S05]  /*1b00*/  FFMA R11, R30, R0, R11 ;  /* 0x000000001e0b7223 */ /* 0x000fca000000000b */
[----:B------:R-:W-:-:S05]  /*1b10*/  F2FP.F16.F32.PACK_AB R11, RZ, R11 ;  /* 0x0000000bff0b723e */ /* 0x000fca00000000ff */
[----:B------:R0:W-:Y:S01]  /*1b20*/  @P0 STG.E.U16 desc[UR12][R12.64+0x10], R11 ;  /* 0x0000100b0c000986 */ /* 0x0001e2000c10150c */
[----:B------:R-:W-:Y:S05]  /*1b30*/  @!P1 BRA `(.L_x_34) ;  /* 0x0000000000049947 */ /* 0x000fea0003800000 */
[----:B------:R0:W5:Y:S02]  /*1b40*/  LDG.E.LTC128B.U16 R14, desc[UR12][R8.64+0x12] ;  /* 0x0000120c080e7981 */ /* 0x000164000c1e1520 */
.L_x_34:
[----:B------:R-:W-:Y:S05]  /*1b50*/  BSYNC B0 ;  /* 0x0000000000007941 */ /* 0x000fea0003800000 */
.L_x_33:
[----:B0----5:R-:W-:Y:S01]  /*1b60*/  HADD2.F32 R12, -RZ, R14.H0_H0 ;  /* 0x2000000eff0c7230 */ /* 0x021fe20000004100 */
[----:B------:R-:W-:Y:S01]  /*1b70*/  ISETP.GT.AND P0, PT, R2, 0x10, PT ;  /* 0x000000100200780c */ /* 0x000fe20003f04270 */
[----:B------:R-:W-:Y:S01]  /*1b80*/  @P1 IMAD.MOV.U32 R13, RZ, RZ, R17 ;  /* 0x000000ffff0d1224 */ /* 0x000fe200078e0011 */
        /* <DEDUP_REMOVED lines=10> */
.L_x_36:
[----:B------:R-:W-:Y:S05]  /*1c30*/  BSYNC B0 ;  /* 0x0000000000007941 */ /* 0x000fea0003800000 */
.L_x_35:
        /* <DEDUP_REMOVED lines=10> */
.L_x_38:
[----:B------:R-:W-:Y:S05]  /*1ce0*/  BSYNC B0 ;  /* 0x0000000000007941 */ /* 0x000fea0003800000 */
.L_x_37:
        /* <DEDUP_REMOVED lines=9> */
.L_x_40:
[----:B------:R-:W-:Y:S05]  /*1d80*/  BSYNC B0 ;  /* 0x0000000000007941 */ /* 0x000fea0003800000 */
.L_x_39:
        /* <DEDUP_REMOVED lines=11> */
.L_x_42:
[----:B------:R-:W-:Y:S05]  /*1e40*/  BSYNC B0 ;  /* 0x0000000000007941 */ /* 0x000fea0003800000 */
.L_x_41:
        /* <DEDUP_REMOVED lines=13> */
.L_x_44:
[----:B------:R-:W-:Y:S05]  /*1f20*/  BSYNC B0 ;  /* 0x0000000000007941 */ /* 0x000fea0003800000 */
.L_x_43:
        /* <DEDUP_REMOVED lines=10> */
.L_x_46:
[----:B------:R-:W-:Y:S05]  /*1fd0*/  BSYNC B0 ;  /* 0x0000000000007941 */ /* 0x000fea0003800000 */
.L_x_45:
        /* <DEDUP_REMOVED lines=9> */
.L_x_48:
[----:B------:R-:W-:Y:S05]  /*2070*/  BSYNC B0 ;  /* 0x0000000000007941 */ /* 0x000fea0003800000 */
.L_x_47:
        /* <DEDUP_REMOVED lines=11> */
.L_x_50:
[----:B------:R-:W-:Y:S05]  /*2130*/  BSYNC B0 ;  /* 0x0000000000007941 */ /* 0x000fea0003800000 */
.L_x_49:
        /* <DEDUP_REMOVED lines=13> */
.L_x_52:
[----:B------:R-:W-:Y:S05]  /*2210*/  BSYNC B0 ;  /* 0x0000000000007941 */ /* 0x000fea0003800000 */
.L_x_51:
        /* <DEDUP_REMOVED lines=10> */
.L_x_54:
[----:B------:R-:W-:Y:S05]  /*22c0*/  BSYNC B0 ;  /* 0x0000000000007941 */ /* 0x000fea0003800000 */
.L_x_53:
        /* <DEDUP_REMOVED lines=9> */
.L_x_56:
[----:B------:R-:W-:Y:S05]  /*2360*/  BSYNC B0 ;  /* 0x0000000000007941 */ /* 0x000fea0003800000 */
.L_x_55:
        /* <DEDUP_REMOVED lines=11> */
.L_x_58:
[----:B------:R-:W-:Y:S05]  /*2420*/  BSYNC B0 ;  /* 0x0000000000007941 */ /* 0x000fea0003800000 */
.L_x_57:
        /* <DEDUP_REMOVED lines=13> */
.L_x_60:
[----:B------:R-:W-:Y:S05]  /*2500*/  BSYNC B0 ;  /* 0x0000000000007941 */ /* 0x000fea0003800000 */
.L_x_59:
        /* <DEDUP_REMOVED lines=10> */
.L_x_62:
[----:B------:R-:W-:Y:S05]  /*25b0*/  BSYNC B0 ;  /* 0x0000000000007941 */ /* 0x000fea0003800000 */
.L_x_61:
        /* <DEDUP_REMOVED lines=9> */
.L_x_64:
[----:B------:R-:W-:Y:S05]  /*2650*/  BSYNC B0 ;  /* 0x0000000000007941 */ /* 0x000fea0003800000 */
.L_x_63:
        /* <DEDUP_REMOVED lines=11> */
.L_x_66:
[----:B------:R-:W-:Y:S05]  /*2710*/  BSYNC B0 ;  /* 0x0000000000007941 */ /* 0x000fea0003800000 */
.L_x_65:
        /* <DEDUP_REMOVED lines=13> */
.L_x_68:
[----:B------:R-:W-:Y:S05]  /*27f0*/  BSYNC B0 ;  /* 0x0000000000007941 */ /* 0x000fea0003800000 */
.L_x_67:
        /* <DEDUP_REMOVED lines=10> */
.L_x_70:
[----:B------:R-:W-:Y:S05]  /*28a0*/  BSYNC B0 ;  /* 0x0000000000007941 */ /* 0x000fea0003800000 */
.L_x_69:
        /* <DEDUP_REMOVED lines=9> */
.L_x_72:
[----:B------:R-:W-:Y:S05]  /*2940*/  BSYNC B0 ;  /* 0x0000000000007941 */ /* 0x000fea0003800000 */
.L_x_71:
        /* <DEDUP_REMOVED lines=11> */
.L_x_74:
[----:B------:R-:W-:Y:S05]  /*2a00*/  BSYNC B0 ;  /* 0x0000000000007941 */ /* 0x000fea0003800000 */
.L_x_73:
        /* <DEDUP_REMOVED lines=13> */
.L_x_76:
[----:B------:R-:W-:Y:S05]  /*2ae0*/  BSYNC B0 ;  /* 0x0000000000007941 */ /* 0x000fea0003800000 */
.L_x_75:
        /* <DEDUP_REMOVED lines=10> */
.L_x_78:
[----:B------:R-:W-:Y:S05]  /*2b90*/  BSYNC B0 ;  /* 0x0000000000007941 */ /* 0x000fea0003800000 */
.L_x_77:
        /* <DEDUP_REMOVED lines=9> */
.L_x_80:
[----:B------:R-:W-:Y:S05]  /*2c30*/  BSYNC B0 ;  /* 0x0000000000007941 */ /* 0x000fea0003800000 */
.L_x_79:
        /* <DEDUP_REMOVED lines=11> */
.L_x_82:
[----:B------:R-:W-:Y:S05]  /*2cf0*/  BSYNC B0 ;  /* 0x0000000000007941 */ /* 0x000fea0003800000 */
.L_x_81:
        /* <DEDUP_REMOVED lines=13> */
.L_x_84:
[----:B------:R-:W-:Y:S05]  /*2dd0*/  BSYNC B0 ;  /* 0x0000000000007941 */ /* 0x000fea0003800000 */
.L_x_83:
        /* <DEDUP_REMOVED lines=10> */
.L_x_86:
[----:B------:R-:W-:Y:S05]  /*2e80*/  BSYNC B0 ;  /* 0x0000000000007941 */ /* 0x000fea0003800000 */
.L_x_85:
        /* <DEDUP_REMOVED lines=9> */
.L_x_88:
[----:B------:R-:W-:Y:S05]  /*2f20*/  BSYNC B0 ;  /* 0x0000000000007941 */ /* 0x000fea0003800000 */
.L_x_87:
        /* <DEDUP_REMOVED lines=11> */
.L_x_90:
[----:B------:R-:W-:Y:S05]  /*2fe0*/  BSYNC B0 ;  /* 0x0000000000007941 */ /* 0x000fea0003800000 */
.L_x_89:
        /* <DEDUP_REMOVED lines=13> */
.L_x_92:
[----:B------:R-:W-:Y:S05]  /*30c0*/  BSYNC B0 ;  /* 0x0000000000007941 */ /* 0x000fea0003800000 */
.L_x_91:
        /* <DEDUP_REMOVED lines=10> */
.L_x_94:
[----:B------:R-:W-:Y:S05]  /*3170*/  BSYNC B0 ;  /* 0x0000000000007941 */ /* 0x000fea0003800000 */
.L_x_93:
        /* <DEDUP_REMOVED lines=9> */
.L_x_96:
[----:B------:R-:W-:Y:S05]  /*3210*/  BSYNC B0 ;  /* 0x0000000000007941 */ /* 0x000fea0003800000 */
.L_x_95:
        /* <DEDUP_REMOVED lines=11> */
.L_x_98:
[----:B------:R-:W-:Y:S05]  /*32d0*/  BSYNC B0 ;  /* 0x0000000000007941 */ /* 0x000fea0003800000 */
.L_x_97:
        /* <DEDUP_REMOVED lines=13> */
.L_x_100:
[----:B------:R-:W-:Y:S05]  /*33b0*/  BSYNC B0 ;  /* 0x0000000000007941 */ /* 0x000fea0003800000 */
.L_x_99:
        /* <DEDUP_REMOVED lines=10> */
.L_x_102:
[----:B------:R-:W-:Y:S05]  /*3460*/  BSYNC B0 ;  /* 0x0000000000007941 */ /* 0x000fea0003800000 */
.L_x_101:
        /* <DEDUP_REMOVED lines=9> */
.L_x_104:
[----:B------:R-:W-:Y:S05]  /*3500*/  BSYNC B0 ;  /* 0x0000000000007941 */ /* 0x000fea0003800000 */
.L_x_103:
        /* <DEDUP_REMOVED lines=11> */
.L_x_106:
[----:B------:R-:W-:Y:S05]  /*35c0*/  BSYNC B0 ;  /* 0x0000000000007941 */ /* 0x000fea0003800000 */
.L_x_105:
        /* <DEDUP_REMOVED lines=13> */
.L_x_108:
[----:B------:R-:W-:Y:S05]  /*36a0*/  BSYNC B0 ;  /* 0x0000000000007941 */ /* 0x000fea0003800000 */
.L_x_107:
        /* <DEDUP_REMOVED lines=10> */
.L_x_110:
[----:B------:R-:W-:Y:S05]  /*3750*/  BSYNC B0 ;  /* 0x0000000000007941 */ /* 0x000fea0003800000 */
.L_x_109:
        /* <DEDUP_REMOVED lines=9> */
.L_x_112:
[----:B------:R-:W-:Y:S05]  /*37f0*/  BSYNC B0 ;  /* 0x0000000000007941 */ /* 0x000fea0003800000 */
.L_x_111:
        /* <DEDUP_REMOVED lines=11> */
.L_x_114:
[----:B------:R-:W-:Y:S05]  /*38b0*/  BSYNC B0 ;  /* 0x0000000000007941 */ /* 0x000fea0003800000 */
.L_x_113:
        /* <DEDUP_REMOVED lines=13> */
.L_x_116:
[----:B------:R-:W-:Y:S05]  /*3990*/  BSYNC B0 ;  /* 0x0000000000007941 */ /* 0x000fea0003800000 */
.L_x_115:
        /* <DEDUP_REMOVED lines=10> */
.L_x_118:
[----:B------:R-:W-:Y:S05]  /*3a40*/  BSYNC B0 ;  /* 0x0000000000007941 */ /* 0x000fea0003800000 */
.L_x_117:
        /* <DEDUP_REMOVED lines=9> */
.L_x_120:
[----:B------:R-:W-:Y:S05]  /*3ae0*/  BSYNC B0 ;  /* 0x0000000000007941 */ /* 0x000fea0003800000 */
.L_x_119:
        /* <DEDUP_REMOVED lines=11> */
.L_x_122:
[----:B------:R-:W-:Y:S05]  /*3ba0*/  BSYNC B0 ;  /* 0x0000000000007941 */ /* 0x000fea0003800000 */
.L_x_121:
        /* <DEDUP_REMOVED lines=13> */
.L_x_124:
[----:B------:R-:W-:Y:S05]  /*3c80*/  BSYNC B0 ;  /* 0x0000000000007941 */ /* 0x000fea0003800000 */
.L_x_123:
        /* <DEDUP_REMOVED lines=10> */
.L_x_126:
[----:B------:R-:W-:Y:S05]  /*3d30*/  BSYNC B0 ;  /* 0x0000000000007941 */ /* 0x000fea0003800000 */
.L_x_125:
        /* <DEDUP_REMOVED lines=9> */
.L_x_128:
[----:B------:R-:W-:Y:S05]  /*3dd0*/  BSYNC B0 ;  /* 0x0000000000007941 */ /* 0x000fea0003800000 */
.L_x_127:
        /* <DEDUP_REMOVED lines=11> */
.L_x_130:
[----:B------:R-:W-:Y:S05]  /*3e90*/  BSYNC B0 ;  /* 0x0000000000007941 */ /* 0x000fea0003800000 */
.L_x_129:
        /* <DEDUP_REMOVED lines=13> */
.L_x_132:
[----:B------:R-:W-:Y:S05]  /*3f70*/  BSYNC B0 ;  /* 0x0000000000007941 */ /* 0x000fea0003800000 */
.L_x_131:
        /* <DEDUP_REMOVED lines=10> */
.L_x_134:
[----:B------:R-:W-:Y:S05]  /*4020*/  BSYNC B0 ;  /* 0x0000000000007941 */ /* 0x000fea0003800000 */
.L_x_133:
        /* <DEDUP_REMOVED lines=9> */
.L_x_136:
[----:B------:R-:W-:Y:S05]  /*40c0*/  BSYNC B0 ;  /* 0x0000000000007941 */ /* 0x000fea0003800000 */
.L_x_135:
        /* <DEDUP_REMOVED lines=11> */
.L_x_138:
[----:B------:R-:W-:Y:S05]  /*4180*/  BSYNC B0 ;  /* 0x0000000000007941 */ /* 0x000fea0003800000 */
.L_x_137:
        /* <DEDUP_REMOVED lines=13> */
.L_x_140:
[----:B------:R-:W-:Y:S05]  /*4260*/  BSYNC B0 ;  /* 0x0000000000007941 */ /* 0x000fea0003800000 */
.L_x_139:
        /* <DEDUP_REMOVED lines=10> */
.L_x_142:
[----:B------:R-:W-:Y:S05]  /*4310*/  BSYNC B0 ;  /* 0x0000000000007941 */ /* 0x000fea0003800000 */
.L_x_141:
        /* <DEDUP_REMOVED lines=9> */
.L_x_144:
[----:B------:R-:W-:Y:S05]  /*43b0*/  BSYNC B0 ;  /* 0x0000000000007941 */ /* 0x000fea0003800000 */
.L_x_143:
[----:B0----5:R-:W-:Y:S01]  /*43c0*/  HADD2.F32 R2, -RZ, R14.H0_H0 ;  /* 0x2000000eff027230 */ /* 0x021fe20000004100 */
[----:B------:R-:W-:Y:S01]  /*43d0*/  ISETP.GT.AND P1, PT, R10, 0x8, P1 ;  /* 0x000000080a00780c */ /* 0x000fe20000f24270 */
[----:B-1-34-:R-:W-:Y:S01]  /*43e0*/  @P0 IMAD.MOV.U32 R4, RZ, RZ, R16 ;  /* 0x000000ffff040224 */ /* 0x01afe200078e0010 */
[----:B------:R-:W-:Y:S02]  /*43f0*/  BSSY B0, `(.L_x_145) ;  /* 0x0000009000007945 */ /* 0x000fe40003800000 */
[----:B------:R-:W-:-:S04]  /*4400*/  FMUL R5, R2, R3 ;  /* 0x0000000302057220 */ /* 0x000fc80000400000 */
[----:B------:R-:W-:-:S05]  /*4410*/  FFMA R5, R86, R0, R5 ;  /* 0x0000000056057223 */ /* 0x000fca0000000005 */
[----:B------:R-:W-:-:S04]  /*4420*/  F2FP.F16.F32.PACK_AB R5, RZ, R5 ;  /* 0x00000005ff05723e */ /* 0x000fc800000000ff */
[----:B------:R-:W-:Y:S01]  /*4430*/  PRMT R2, R5, 0x7610, R2 ;  /* 0x0000761005027816 */ /* 0x000fe20000000002 */
[----:B------:R-:W-:-:S05]  /*4440*/  @P0 IMAD.MOV.U32 R5, RZ, RZ, R17 ;  /* 0x000000ffff050224 */ /* 0x000fca00078e0011 */
[----:B------:R0:W-:Y:S01]  /*4450*/  @P0 STG.E.U16 desc[UR12][R4.64+0xf0], R2 ;  /* 0x0000f00204000986 */ /* 0x0001e2000c10150c */
[----:B------:R-:W-:Y:S05]  /*4460*/  @!P1 BRA `(.L_x_146) ;  /* 0x0000000000049947 */ /* 0x000fea0003800000 */
[----:B------:R1:W5:Y:S02]  /*4470*/  LDG.E.LTC128B.U16 R14, desc[UR12][R8.64+0xf2] ;  /* 0x0000f20c080e7981 */ /* 0x000364000c1e1520 */
.L_x_146:
[----:B------:R-:W-:Y:S05]  /*4480*/  BSYNC B0 ;  /* 0x0000000000007941 */ /* 0x000fea0003800000 */
.L_x_145:
[----:B-----5:R-:W-:-:S05]  /*4490*/  HADD2.F32 R14, -RZ, R14.H0_H0 ;  /* 0x2000000eff0e7230 */ /* 0x020fca0000004100 */
[----:B------:R-:W-:-:S04]  /*44a0*/  FMUL R14, R14, R3 ;  /* 0x000000030e0e7220 */ /* 0x000fc80000400000 */
[----:B------:R-:W-:Y:S01]  /*44b0*/  FFMA R14, R87, R0, R14 ;  /* 0x00000000570e7223 */ /* 0x000fe2000000000e */
[----:B------:R-:W-:Y:S06]  /*44c0*/  @!P1 EXIT ;  /* 0x000000000000994d */ /* 0x000fec0003800000 */
[----:B------:R-:W-:-:S05]  /*44d0*/  F2FP.F16.F32.PACK_AB R14, RZ, R14 ;  /* 0x0000000eff0e723e */ /* 0x000fca00000000ff */
[----:B------:R-:W-:Y:S01]  /*44e0*/  STG.E.U16 desc[UR12][R16.64+0xf2], R14 ;  /* 0x0000f20e10007986 */ /* 0x000fe2000c10150c */
[----:B------:R-:W-:Y:S05]  /*44f0*/  EXIT ;  /* 0x000000000000794d */ /* 0x000fea0003800000 */
.L_x_22:
[----:B------:R-:W-:Y:S01]  /*4500*/  ISETP.GT.AND P3, PT, R2, 0x1, PT ;  /* 0x000000010200780c */ /* 0x000fe20003f64270 */
[----:B------:R-:W-:Y:S01]  /*4510*/  ULDC.64 UR4, c[0x0][0x5c8] ;  /* 0x0001720000047ab9 */ /* 0x000fe20000000a00 */
[-C--:B------:R-:W-:Y:S01]  /*4520*/  FMUL R24, R24, R0.reuse ;  /* 0x0000000018187220 */ /* 0x080fe20000400000 */
[-C--:B------:R-:W-:Y:S01]  /*4530*/  FMUL R25, R25, R0.reuse ;  /* 0x0000000019197220 */ /* 0x080fe20000400000 */
[----:B------:R-:W-:Y:S01]  /*4540*/  ISETP.GT.AND P4, PT, R10, RZ, P3 ;  /* 0x000000ff0a00720c */ /* 0x000fe20001f84270 */
[-C--:B------:R-:W-:Y:S01]  /*4550*/  FMUL R26, R26, R0.reuse ;  /* 0x000000001a1a7220 */ /* 0x080fe20000400000 */
[----:B------:R-:W-:Y:S01]  /*4560*/  LEA R4, P1, R12, UR4, 0x1 ;  /* 0x000000040c047c11 */ /* 0x000fe2000f8208ff */
[----:B------:R-:W-:Y:S01]  /*4570*/  FMUL R27, R27, R0 ;  /* 0x000000001b1b7220 */ /* 0x000fe20000400000 */
[----:B------:R-:W-:Y:S01]  /*4580*/  F2FP.F16.F32.PACK_AB R24, RZ, R24 ;  /* 0x00000018ff18723e */ /* 0x000fe200000000ff */
[-C--:B------:R-:W-:Y:S01]  /*4590*/  FMUL R28, R28, R0.reuse ;  /* 0x000000001c1c7220 */ /* 0x080fe20000400000 */
[----:B------:R-:W-:Y:S01]  /*45a0*/  LEA.HI.X R5, R12, UR5, R7, 0x1, P1 ;  /* 0x000000050c057c11 */ /* 0x000fe200088f0c07 */
[-C--:B------:R-:W-:Y:S01]  /*45b0*/  FMUL R29, R29, R0.reuse ;  /* 0x000000001d1d7220 */ /* 0x080fe20000400000 */
[----:B------:R-:W-:Y:S01]  /*45c0*/  F2FP.F16.F32.PACK_AB R25, RZ, R25 ;  /* 0x00000019ff19723e */ /* 0x000fe200000000ff */
[-C--:B------:R-:W-:Y:S01]  /*45d0*/  FMUL R30, R30, R0.reuse ;  /* 0x000000001e1e7220 */ /* 0x080fe20000400000 */
[----:B------:R-:W-:Y:S01]  /*45e0*/  ISETP.GT.AND P3, PT, R10, 0x8, P3 ;  /* 0x000000080a00780c */ /* 0x000fe20001f64270 */
[----:B------:R-:W-:Y:S01]  /*45f0*/  @P2 STG.E.U16 desc[UR12][R4.64], R24 ;  /* 0x0000001804002986 */ /* 0x000fe2000c10150c */
[----:B------:R-:W-:Y:S01]  /*4600*/  SHF.L.U64.HI R11, R16, 0x1, R11 ;  /* 0x00000001100b7819 */ /* 0x000fe2000001020b */
[----:B------:R-:W-:Y:S01]  /*4610*/  FMUL R31, R31, R0 ;  /* 0x000000001f1f7220 */ /* 0x000fe20000400000 */
[----:B------:R-:W-:Y:S01]  /*4620*/  ISETP.GT.AND P2, PT, R10, 0x8, P0 ;  /* 0x000000080a00780c */ /* 0x000fe20000744270 */
[----:B------:R-:W-:Y:S01]  /*4630*/  @P4 STG.E.U16 desc[UR12][R4.64+0x2], R25 ;  /* 0x0000021904004986 */ /* 0x000fe2000c10150c */
[----:B------:R-:W-:Y:S01]  /*4640*/  LEA R16, P4, R16, R4, 0x1 ;  /* 0x0000000410107211 */ /* 0x000fe200078808ff */
[-C--:B------:R-:W-:Y:S01]  /*4650*/  FMUL R32, R32, R0.reuse ;  /* 0x0000000020207220 */ /* 0x080fe20000400000 */
[C---:B------:R-:W-:Y:S01]  /*4660*/  ISETP.GT.AND P1, PT, R2.reuse, 0x8, PT ;  /* 0x000000080200780c */ /* 0x040fe20003f24270 */
[-C--:B------:R-:W-:Y:S01]  /*4670*/  FMUL R33, R33, R0.reuse ;  /* 0x0000000021217220 */ /* 0x080fe20000400000 */
[----:B------:R-:W-:Y:S01]  /*4680*/  ISETP.GT.AND P0, PT, R2, 0x9, PT ;  /* 0x000000090200780c */ /* 0x000fe20003f04270 */
[----:B------:R-:W-:Y:S01]  /*4690*/  IMAD.X R17, R11, 0x1, R5, P4 ;  /* 0x000000010b117824 */ /* 0x000fe200020e0605 */
[C---:B------:R-:W-:Y:S01]  /*46a0*/  ISETP.GT.AND P5, PT, R10.reuse, RZ, P1 ;  /* 0x000000ff0a00720c */ /* 0x040fe20000fa4270 */
[--C-:B------:R-:W-:Y:S01]  /*46b0*/  @P3 IMAD.MOV.U32 R6, RZ, RZ, R16.reuse ;  /* 0x000000ffff063224 */ /* 0x100fe200078e0010 */
[C---:B------:R-:W-:Y:S01]  /*46c0*/  ISETP.GT.AND P4, PT, R10.reuse, RZ, P0 ;  /* 0x000000ff0a00720c */ /* 0x040fe20000784270 */
[--C-:B------:R-:W-:Y:S01]  /*46d0*/  @P3 IMAD.MOV.U32 R7, RZ, RZ, R17.reuse ;  /* 0x000000ffff073224 */ /* 0x100fe200078e0011 */
[----:B------:R-:W-:Y:S01]  /*46e0*/  ISETP.GT.AND P1, PT, R10, 0x8, P1 ;  /* 0x000000080a00780c */ /* 0x000fe20000f24270 */
[----:B------:R-:W-:Y:S01]  /*46f0*/  FMUL R34, R34, R0 ;  /* 0x0000000022227220 */ /* 0x000fe20000400000 */
[----:B------:R-:W-:Y:S01]  /*4700*/  F2FP.F16.F32.PACK_AB R26, RZ, R26 ;  /* 0x0000001aff1a723e */ /* 0x000fe200000000ff */
[-C--:B------:R-:W-:Y:S01]  /*4710*/  FMUL R35, R35, R0.reuse ;  /* 0x0000000023237220 */ /* 0x080fe20000400000 */
[----:B------:R-:W-:Y:S01]  /*4720*/  F2FP.F16.F32.PACK_AB R27, RZ, R27 ;  /* 0x0000001bff1b723e */ /* 0x000fe200000000ff */
[----:B------:R-:W-:Y:S01]  /*4730*/  FMUL R36, R36, R0 ;  /* 0x0000000024247220 */ /* 0x000fe20000400000 */
[----:B------:R-:W-:Y:S01]  /*4740*/  F2FP.F16.F32.PACK_AB R28, RZ, R28 ;  /* 0x0000001cff1c723e */ /* 0x000fe200000000ff */
[----:B------:R-:W-:Y:S01]  /*4750*/  @P2 STG.E.U16 desc[UR12][R16.64], R26 ;  /* 0x0000001a10002986 */ /* 0x000fe2000c10150c */
[----:B------:R-:W-:Y:S01]  /*4760*/  F2FP.F16.F32.PACK_AB R29, RZ, R29 ;  /* 0x0000001dff1d723e */ /* 0x000fe200000000ff */
[-C--:B------:R-:W-:Y:S01]  /*4770*/  FMUL R37, R37, R0.reuse ;  /* 0x0000000025257220 */ /* 0x080fe20000400000 */
[----:B------:R-:W-:Y:S01]  /*4780*/  ISETP.GT.AND P2, PT, R10, 0x8, P0 ;  /* 0x000000080a00780c */ /* 0x000fe20000744270 */
[----:B------:R0:W-:Y:S01]  /*4790*/  @P3 STG.E.U16 desc[UR12][R6.64+0x2], R27 ;  /* 0x0000021b06003986 */ /* 0x0001e2000c10150c */
[----:B------:R-:W-:Y:S01]  /*47a0*/  ISETP.GT.AND P3, PT, R2, 0x10, PT ;  /* 0x000000100200780c */ /* 0x000fe20003f64270 */
[----:B------:R-:W-:Y:S01]  /*47b0*/  FMUL R38, R38, R0 ;  /* 0x0000000026267220 */ /* 0x000fe20000400000 */
[----:B------:R-:W-:Y:S01]  /*47c0*/  F2FP.F16.F32.PACK_AB R30, RZ, R30 ;  /* 0x0000001eff1e723e */ /* 0x000fe200000000ff */
[----:B------:R-:W-:Y:S01]  /*47d0*/  @P5 STG.E.U16 desc[UR12][R4.64+0x10], R28 ;  /* 0x0000101c04005986 */ /* 0x000fe2000c10150c */
[----:B------:R-:W-:Y:S01]  /*47e0*/  ISETP.GT.AND P0, PT, R2, 0x11, PT ;  /* 0x000000110200780c */ /* 0x000fe20003f04270 */
[-C--:B------:R-:W-:Y:S01]  /*47f0*/  FMUL R39, R39, R0.reuse ;  /* 0x0000000027277220 */ /* 0x080fe20000400000 */
[----:B------:R-:W-:Y:S01]  /*4800*/  F2FP.F16.F32.PACK_AB R31, RZ, R31 ;  /* 0x0000001fff1f723e */ /* 0x000fe200000000ff */
[----:B------:R-:W-:Y:S01]  /*4810*/  @P4 STG.E.U16 desc[UR12][R4.64+0x12], R29 ;  /* 0x0000121d04004986 */ /* 0x000fe2000c10150c */
[----:B------:R-:W-:Y:S01]  /*4820*/  ISETP.GT.AND P4, PT, R10, RZ, P3 ;  /* 0x000000ff0a00720c */ /* 0x000fe20001f84270 */
[----:B------:R-:W-:Y:S01]  /*4830*/  FMUL R40, R40, R0 ;  /* 0x0000000028287220 */ /* 0x000fe20000400000 */
[C---:B------:R-:W-:Y:S01]  /*4840*/  ISETP.GT.AND P3, PT, R10.reuse, 0x8, P3 ;  /* 0x000000080a00780c */ /* 0x040fe20001f64270 */
[--C-:B0-----:R-:W-:Y:S01]  /*4850*/  @P1 IMAD.MOV.U32 R6, RZ, RZ, R16.reuse ;  /* 0x000000ffff061224 */ /* 0x101fe200078e0010 */
[----:B------:R-:W-:Y:S01]  /*4860*/  ISETP.GT.AND P5, PT, R10, RZ, P0 ;  /* 0x000000ff0a00720c */ /* 0x000fe200007a4270 */
[--C-:B------:R-:W-:Y:S01]  /*4870*/  @P1 IMAD.MOV.U32 R7, RZ, RZ, R17.reuse ;  /* 0x000000ffff071224 */ /* 0x100fe200078e0011 */
[----:B------:R-:W-:Y:S01]  /*4880*/  F2FP.F16.F32.PACK_AB R32, RZ, R32 ;  /* 0x00000020ff20723e */ /* 0x000fe200000000ff */
[-C--:B------:R-:W-:Y:S01]  /*4890*/  FMUL R41, R41, R0.reuse ;  /* 0x0000000029297220 */ /* 0x080fe20000400000 */
[----:B------:R-:W-:Y:S01]  /*48a0*/  F2FP.F16.F32.PACK_AB R33, RZ, R33 ;  /* 0x00000021ff21723e */ /* 0x000fe200000000ff */
[-C--:B------:R-:W-:Y:S01]  /*48b0*/  FMUL R42, R42, R0.reuse ;  /* 0x000000002a2a7220 */ /* 0x080fe20000400000 */
[----:B------:R0:W-:Y:S01]  /*48c0*/  @P1 STG.E.U16 desc[UR12][R6.64+0x10], R30 ;  /* 0x0000101e06001986 */ /* 0x0001e2000c10150c */
[----:B------:R-:W-:Y:S01]  /*48d0*/  ISETP.GT.AND P1, PT, R10, 0x8, P0 ;  /* 0x000000080a00780c */ /* 0x000fe20000724270 */
[----:B------:R-:W-:Y:S01]  /*48e0*/  FMUL R43, R43, R0 ;  /* 0x000000002b2b7220 */ /* 0x000fe20000400000 */
[----:B------:R-:W-:Y:S01]  /*48f0*/  F2FP.F16.F32.PACK_AB R34, RZ, R34 ;  /* 0x00000022ff22723e */ /* 0x000fe200000000ff */
[-C--:B------:R-:W-:Y:S01]  /*4900*/  FMUL R44, R44, R0.reuse ;  /* 0x000000002c2c7220 */ /* 0x080fe20000400000 */
[----:B------:R-:W-:Y:S01]  /*4910*/  F2FP.F16.F32.PACK_AB R35, RZ, R35 ;  /* 0x00000023ff23723e */ /* 0x000fe200000000ff */
[-C--:B------:R-:W-:Y:S01]  /*4920*/  FMUL R45, R45, R0.reuse ;  /* 0x000000002d2d7220 */ /* 0x080fe20000400000 */
[----:B------:R-:W-:Y:S01]  /*4930*/  ISETP.GT.AND P0, PT, R2, 0x19, PT ;  /* 0x000000190200780c */ /* 0x000fe20003f04270 */
[----:B------:R-:W-:Y:S01]  /*4940*/  FMUL R46, R46, R0 ;  /* 0x000000002e2e7220 */ /* 0x000fe20000400000 */
[----:B------:R-:W-:Y:S01]  /*4950*/  F2FP.F16.F32.PACK_AB R36, RZ, R36 ;  /* 0x00000024ff24723e */ /* 0x000fe200000000ff */
[----:B------:R-:W-:Y:S01]  /*4960*/  FMUL R47, R47, R0 ;  /* 0x000000002f2f7220 */ /* 0x000fe20000400000 */
[----:B------:R-:W-:Y:S01]  /*4970*/  F2FP.F16.F32.PACK_AB R37, RZ, R37 ;  /* 0x00000025ff25723e */ /* 0x000fe200000000ff */
[--C-:B0-----:R-:W-:Y:S01]  /*4980*/  @P2 IMAD.MOV.U32 R6, RZ, RZ, R16.reuse ;  /* 0x000000ffff062224 */ /* 0x101fe200078e0010 */
[----:B------:R-:W-:Y:S01]  /*4990*/  F2FP.F16.F32.PACK_AB R38, RZ, R38 ;  /* 0x00000026ff26723e */ /* 0x000fe200000000ff */
[--C-:B------:R-:W-:Y:S01]  /*49a0*/  @P2 IMAD.MOV.U32 R7, RZ, RZ, R17.reuse ;  /* 0x000000ffff072224 */ /* 0x100fe200078e0011 */
[----:B------:R-:W-:Y:S01]  /*49b0*/  F2FP.F16.F32.PACK_AB R39, RZ, R39 ;  /* 0x00000027ff27723e */ /* 0x000fe200000000ff */
[----:B------:R-:W-:Y:S01]  /*49c0*/  FMUL R48, R48, R0 ;  /* 0x0000000030307220 */ /* 0x000fe20000400000 */
[----:B------:R-:W-:Y:S01]  /*49d0*/  F2FP.F16.F32.PACK_AB R40, RZ, R40 ;  /* 0x00000028ff28723e */ /* 0x000fe200000000ff */
[-C--:B------:R-:W-:Y:S01]  /*49e0*/  FMUL R49, R49, R0.reuse ;  /* 0x0000000031317220 */ /* 0x080fe20000400000 */
[----:B------:R0:W-:Y:S01]  /*49f0*/  @P2 STG.E.U16 desc[UR12][R6.64+0x12], R31 ;  /* 0x0000121f06002986 */ /* 0x0001e2000c10150c */
[----:B------:R-:W-:Y:S01]  /*4a00*/  ISETP.GT.AND P2, PT, R2, 0x18, PT ;  /* 0x000000180200780c */ /* 0x000fe20003f44270 */
[-C--:B------:R-:W-:Y:S01]  /*4a10*/  FMUL R50, R50, R0.reuse ;  /* 0x0000000032327220 */ /* 0x080fe20000400000 */
[----:B------:R-:W-:Y:S01]  /*4a20*/  F2FP.F16.F32.PACK_AB R41, RZ, R41 ;  /* 0x00000029ff29723e */ /* 0x000fe200000000ff */
[----:B------:R-:W-:Y:S01]  /*4a30*/  @P4 STG.E.U16 desc[UR12][R4.64+0x20], R32 ;  /* 0x0000202004004986 */ /* 0x000fe2000c10150c */
[C---:B------:R-:W-:Y:S01]  /*4a40*/  ISETP.GT.AND P4, PT, R10.reuse, RZ, P2 ;  /* 0x000000ff0a00720c */ /* 0x040fe20001784270 */
[-C--:B------:R-:W-:Y:S01]  /*4a50*/  FMUL R51, R51, R0.reuse ;  /* 0x0000000033337220 */ /* 0x080fe20000400000 */
[C---:B------:R-:W-:Y:S01]  /*4a60*/  ISETP.GT.AND P2, PT, R10.reuse, 0x8, P2 ;  /* 0x000000080a00780c */ /* 0x040fe20001744270 */
[----:B------:R-:W-:Y:S01]  /*4a70*/  @P5 STG.E.U16 desc[UR12][R4.64+0x22], R33 ;  /* 0x0000222104005986 */ /* 0x000fe2000c10150c */
[----:B------:R-:W-:Y:S01]  /*4a80*/  ISETP.GT.AND P5, PT, R10, RZ, P0 ;  /* 0x000000ff0a00720c */ /* 0x000fe200007a4270 */
[----:B------:R-:W-:Y:S01]  /*4a90*/  FMUL R52, R52, R0 ;  /* 0x0000000034347220 */ /* 0x000fe20000400000 */
[----:B------:R-:W-:Y:S01]  /*4aa0*/  F2FP.F16.F32.PACK_AB R42, RZ, R42 ;  /* 0x0000002aff2a723e */ /* 0x000fe200000000ff */
[--C-:B0-----:R-:W-:Y:S01]  /*4ab0*/  @P3 IMAD.MOV.U32 R6, RZ, RZ, R16.reuse ;  /* 0x000000ffff063224 */ /* 0x101fe200078e0010 */
[----:B------:R-:W-:Y:S01]  /*4ac0*/  F2FP.F16.F32.PACK_AB R43, RZ, R43 ;  /* 0x0000002bff2b723e */ /* 0x000fe200000000ff */
[--C-:B------:R-:W-:Y:S01]  /*4ad0*/  @P3 IMAD.MOV.U32 R7, RZ, RZ, R17.reuse ;  /* 0x000000ffff073224 */ /* 0x100fe200078e0011 */
[----:B------:R-:W-:Y:S01]  /*4ae0*/  F2FP.F16.F32.PACK_AB R44, RZ, R44 ;  /* 0x0000002cff2c723e */ /* 0x000fe200000000ff */
[-C--:B------:R-:W-:Y:S01]  /*4af0*/  FMUL R53, R53, R0.reuse ;  /* 0x0000000035357220 */ /* 0x080fe20000400000 */
[----:B------:R-:W-:Y:S01]  /*4b00*/  F2FP.F16.F32.PACK_AB R45, RZ, R45 ;  /* 0x0000002dff2d723e */ /* 0x000fe200000000ff */
[-C--:B------:R-:W-:Y:S01]  /*4b10*/  FMUL R54, R54, R0.reuse ;  /* 0x0000000036367220 */ /* 0x080fe20000400000 */
[----:B------:R0:W-:Y:S01]  /*4b20*/  @P3 STG.E.U16 desc[UR12][R6.64+0x20], R34 ;  /* 0x0000202206003986 */ /* 0x0001e2000c10150c */
[----:B------:R-:W-:Y:S01]  /*4b30*/  ISETP.GT.AND P3, PT, R2, 0x20, PT ;  /* 0x000000200200780c */ /* 0x000fe20003f64270 */
[----:B------:R-:W-:Y:S01]  /*4b40*/  FMUL R55, R55, R0 ;  /* 0x0000000037377220 */ /* 0x000fe20000400000 */
[----:B------:R-:W-:Y:S01]  /*4b50*/  F2FP.F16.F32.PACK_AB R46, RZ, R46 ;  /* 0x0000002eff2e723e */ /* 0x000fe200000000ff */
[-C--:B------:R-:W-:Y:S01]  /*4b60*/  FMUL R56, R56, R0.reuse ;  /* 0x0000000038387220 */ /* 0x080fe20000400000 */
[----:B------:R-:W-:Y:S01]  /*4b70*/  F2FP.F16.F32.PACK_AB R47, RZ, R47 ;  /* 0x0000002fff2f723e */ /* 0x000fe200000000ff */
[----:B------:R-:W-:Y:S01]  /*4b80*/  FMUL R57, R57, R0 ;  /* 0x0000000039397220 */ /* 0x000fe20000400000 */
[----:B------:R-:W-:Y:S01]  /*4b90*/  F2FP.F16.F32.PACK_AB R48, RZ, R48 ;  /* 0x00000030ff30723e */ /* 0x000fe200000000ff */
[-C--:B------:R-:W-:Y:S01]  /*4ba0*/  FMUL R58, R58, R0.reuse ;  /* 0x000000003a3a7220 */ /* 0x080fe20000400000 */
[----:B------:R-:W-:Y:S01]  /*4bb0*/  F2FP.F16.F32.PACK_AB R49, RZ, R49 ;  /* 0x00000031ff31723e */ /* 0x000fe200000000ff */
        /* <DEDUP_REMOVED lines=10> */
[----:B------:R-:W-:Y:S01]  /*4c60*/  ISETP.GT.AND P1, PT, R10, 0x8, P0 ;  /* 0x000000080a00780c */ /* 0x000fe20000724270 */
[-C--:B------:R-:W-:Y:S01]  /*4c70*/  FMUL R62, R62, R0.reuse ;  /* 0x000000003e3e7220 */ /* 0x080fe20000400000 */
[----:B------:R-:W-:Y:S01]  /*4c80*/  ISETP.GT.AND P0, PT, R2, 0x21, PT ;  /* 0x000000210200780c */ /* 0x000fe20003f04270 */
        /* <DEDUP_REMOVED lines=65> */
[----:B0-----:R-:W-:Y:S01]  /*50a0*/  @P1 IMAD.MOV.U32 R6, RZ, RZ, R16 ;  /* 0x000000ffff061224 */ /* 0x001fe200078e0010 */
[----:B------:R-:W-:Y:S01]  /*50b0*/  F2FP.F16.F32.PACK_AB R75, RZ, R75 ;  /* 0x0000004bff4b723e */ /* 0x000fe200000000ff */
[----:B------:R-:W-:Y:S01]  /*50c0*/  @P1 IMAD.MOV.U32 R7, RZ, RZ, R17 ;  /* 0x000000ffff071224 */ /* 0x000fe200078e0011 */
        /* <DEDUP_REMOVED lines=10> */
[----:B------:R-:W-:Y:S01]  /*5170*/  FMUL R0, R87, R0 ;  /* 0x0000000057007220 */ /* 0x000fe20000400000 */
[C---:B------:R-:W-:Y:S01]  /*5180*/  ISETP.GT.AND P3, PT, R10.reuse, 0x8, P3 ;  /* 0x000000080a00780c */ /* 0x040fe20001f64270 */
[----:B------:R-:W-:Y:S01]  /*5190*/  @P5 STG.E.U16 desc[UR12][R4.64+0x52], R45 ;  /* 0x0000522d04005986 */ /* 0x000fe2000c10150c */
[----:B------:R-:W-:-:S02]  /*51a0*/  ISETP.GT.AND P5, PT, R10, RZ, P0 ;  /* 0x000000ff0a00720c */ /* 0x000fc400007a4270 */
[----:B------:R-:W-:Y:S01]  /*51b0*/  F2FP.F16.F32.PACK_AB R78, RZ, R78 ;  /* 0x0000004eff4e723e */ /* 0x000fe200000000ff */
[----:B0-----:R-:W-:Y:S01]  /*51c0*/  @P2 IMAD.MOV.U32 R6, RZ, RZ, R16 ;  /* 0x000000ffff062224 */ /* 0x001fe200078e0010 */
[----:B------:R-:W-:Y:S01]  /*51d0*/  F2FP.F16.F32.PACK_AB R79, RZ, R79 ;  /* 0x0000004fff4f723e */ /* 0x000fe200000000ff */
[----:B------:R-:W-:Y:S01]  /*51e0*/  @P2 IMAD.MOV.U32 R7, RZ, RZ, R17 ;  /* 0x000000ffff072224 */ /* 0x000fe200078e0011 */
[----:B------:R-:W-:Y:S02]  /*51f0*/  F2FP.F16.F32.PACK_AB R80, RZ, R80 ;  /* 0x00000050ff50723e */ /* 0x000fe400000000ff */
[----:B------:R-:W-:Y:S02]  /*5200*/  F2FP.F16.F32.PACK_AB R81, RZ, R81 ;  /* 0x00000051ff51723e */ /* 0x000fe400000000ff */
[----:B------:R0:W-:Y:S01]  /*5210*/  @P2 STG.E.U16 desc[UR12][R6.64+0x50], R46 ;  /* 0x0000502e06002986 */ /* 0x0001e2000c10150c */
[----:B------:R-:W-:Y:S02]  /*5220*/  ISETP.GT.AND P2, PT, R2, 0x38, PT ;  /* 0x000000380200780c */ /* 0x000fe40003f44270 */
[----:B------:R-:W-:-:S02]  /*5230*/  F2FP.F16.F32.PACK_AB R82, RZ, R82 ;  /* 0x00000052ff52723e */ /* 0x000fc400000000ff */
[----:B------:R-:W-:Y:S02]  /*5240*/  F2FP.F16.F32.PACK_AB R83, RZ, R83 ;  /* 0x00000053ff53723e */ /* 0x000fe400000000ff */
[----:B------:R-:W-:Y:S02]  /*5250*/  F2FP.F16.F32.PACK_AB R84, RZ, R84 ;  /* 0x00000054ff54723e */ /* 0x000fe400000000ff */
[----:B------:R-:W-:Y:S02]  /*5260*/  F2FP.F16.F32.PACK_AB R85, RZ, R85 ;  /* 0x00000055ff55723e */ /* 0x000fe400000000ff */
[----:B------:R-:W-:Y:S01]  /*5270*/  F2FP.F16.F32.PACK_AB R86, RZ, R86 ;  /* 0x00000056ff56723e */ /* 0x000fe200000000ff */
[----:B0-----:R-:W-:Y:S02]  /*5280*/  @P1 IMAD.MOV.U32 R6, RZ, RZ, R16 ;  /* 0x000000ffff061224 */ /* 0x001fe400078e0010 */
[----:B------:R-:W-:-:S05]  /*5290*/  @P1 IMAD.MOV.U32 R7, RZ, RZ, R17 ;  /* 0x000000ffff071224 */ /* 0x000fca00078e0011 */
[----:B------:R0:W-:Y:S01]  /*52a0*/  @P1 STG.E.U16 desc[UR12][R6.64+0x52], R47 ;  /* 0x0000522f06001986 */ /* 0x0001e2000c10150c */
[----:B------:R-:W-:Y:S02]  /*52b0*/  ISETP.GT.AND P1, PT, R10, 0x8, P0 ;  /* 0x000000080a00780c */ /* 0x000fe40000724270 */
[----:B------:R-:W-:Y:S01]  /*52c0*/  ISETP.GT.AND P0, PT, R2, 0x39, PT ;  /* 0x000000390200780c */ /* 0x000fe20003f04270 */
[----:B------:R-:W-:Y:S01]  /*52d0*/  @P4 STG.E.U16 desc[UR12][R4.64+0x60], R48 ;  /* 0x0000603004004986 */ /* 0x000fe2000c10150c */
[C---:B------:R-:W-:Y:S02]  /*52e0*/  ISETP.GT.AND P4, PT, R10.reuse, RZ, P2 ;  /* 0x000000ff0a00720c */ /* 0x040fe40001784270 */
[C---:B------:R-:W-:Y:S01]  /*52f0*/  ISETP.GT.AND P2, PT, R10.reuse, 0x8, P2 ;  /* 0x000000080a00780c */ /* 0x040fe20001744270 */
[----:B------:R-:W-:Y:S01]  /*5300*/  @P5 STG.E.U16 desc[UR12][R4.64+0x62], R49 ;  /* 0x0000623104005986 */ /* 0x000fe2000c10150c */
[----:B------:R-:W-:Y:S01]  /*5310*/  ISETP.GT.AND P5, PT, R10, RZ, P0 ;  /* 0x000000ff0a00720c */ /* 0x000fe200007a4270 */
[----:B0-----:R-:W-:-:S02]  /*5320*/  @P3 IMAD.MOV.U32 R6, RZ, RZ, R16 ;  /* 0x000000ffff063224 */ /* 0x001fc400078e0010 */
[----:B------:R-:W-:-:S05]  /*5330*/  @P3 IMAD.MOV.U32 R7, RZ, RZ, R17 ;  /* 0x000000ffff073224 */ /* 0x000fca00078e0011 */
[----:B------:R0:W-:Y:S01]  /*5340*/  @P3 STG.E.U16 desc[UR12][R6.64+0x60], R50 ;  /* 0x0000603206003986 */ /* 0x0001e2000c10150c */
[----:B------:R-:W-:Y:S01]  /*5350*/  ISETP.GT.AND P3, PT, R2, 0x40, PT ;  /* 0x000000400200780c */ /* 0x000fe20003f64270 */
        /* <DEDUP_REMOVED lines=37> */
[C---:B------:R-:W-:Y:S02]  /*55b0*/  ISETP.GT.AND P5, PT, R10.reuse, RZ, P0 ;  /* 0x000000ff0a00720c */ /* 0x040fe400007a4270 */
[----:B------:R-:W-:Y:S01]  /*55c0*/  ISETP.GT.AND P0, PT, R10, 0x8, P0 ;  /* 0x000000080a00780c */ /* 0x000fe20000704270 */
[----:B0-----:R-:W-:-:S02]  /*55d0*/  @P2 IMAD.MOV.U32 R6, RZ, RZ, R16 ;  /* 0x000000ffff062224 */ /* 0x001fc400078e0010 */
[----:B------:R-:W-:-:S05]  /*55e0*/  @P2 IMAD.MOV.U32 R7, RZ, RZ, R17 ;  /* 0x000000ffff072224 */ /* 0x000fca00078e0011 */
[----:B------:R0:W-:Y:S01]  /*55f0*/  @P2 STG.E.U16 desc[UR12][R6.64+0x90], R62 ;  /* 0x0000903e06002986 */ /* 0x0001e2000c10150c */
[----:B------:R-:W-:Y:S01]  /*5600*/  ISETP.GT.AND P2, PT, R2, 0x59, PT ;  /* 0x000000590200780c */ /* 0x000fe20003f44270 */
[----:B0-----:R-:W-:Y:S02]  /*5610*/  @P1 IMAD.MOV.U32 R6, RZ, RZ, R16 ;  /* 0x000000ffff061224 */ /* 0x001fe400078e0010 */
[----:B------:R-:W-:-:S05]  /*5620*/  @P1 IMAD.MOV.U32 R7, RZ, RZ, R17 ;  /* 0x000000ffff071224 */ /* 0x000fca00078e0011 */
[----:B------:R0:W-:Y:S01]  /*5630*/  @P1 STG.E.U16 desc[UR12][R6.64+0x92], R63 ;  /* 0x0000923f06001986 */ /* 0x0001e2000c10150c */
[----:B------:R-:W-:-:S03]  /*5640*/  ISETP.GT.AND P1, PT, R2, 0x58, PT ;  /* 0x000000580200780c */ /* 0x000fc60003f24270 */
[----:B------:R-:W-:Y:S01]  /*5650*/  @P4 STG.E.U16 desc[UR12][R4.64+0xa0], R64 ;  /* 0x0000a04004004986 */ /* 0x000fe2000c10150c */
[C---:B------:R-:W-:Y:S02]  /*5660*/  ISETP.GT.AND P4, PT, R10.reuse, RZ, P1 ;  /* 0x000000ff0a00720c */ /* 0x040fe40000f84270 */
[C---:B------:R-:W-:Y:S01]  /*5670*/  ISETP.GT.AND P1, PT, R10.reuse, 0x8, P1 ;  /* 0x000000080a00780c */ /* 0x040fe20000f24270 */
[----:B------:R-:W-:Y:S01]  /*5680*/  @P5 STG.E.U16 desc[UR12][R4.64+0xa2], R65 ;  /* 0x0000a24104005986 */ /* 0x000fe2000c10150c */
[C---:B------:R-:W-:Y:S02]  /*5690*/  ISETP.GT.AND P5, PT, R10.reuse, RZ, P2 ;  /* 0x000000ff0a00720c */ /* 0x040fe400017a4270 */
[----:B------:R-:W-:Y:S01]  /*56a0*/  ISETP.GT.AND P2, PT, R10, 0x8, P2 ;  /* 0x000000080a00780c */ /* 0x000fe20001744270 */
[----:B0-----:R-:W-:Y:S02]  /*56b0*/  @P3 IMAD.MOV.U32 R6, RZ, RZ, R16 ;  /* 0x000000ffff063224 */ /* 0x001fe400078e0010 */
        /* <DEDUP_REMOVED lines=15> */
[----:B------:R0:W-:Y:S02]  /*57b0*/  @P1 STG.E.U16 desc[UR12][R6.64+0xb0], R70 ;  /* 0x0000b04606001986 */ /* 0x0001e4000c10150c */
[----:B0-----:R-:W-:Y:S02]  /*57c0*/  @P2 IMAD.MOV.U32 R6, RZ, RZ, R16 ;  /* 0x000000ffff062224 */ /* 0x001fe400078e0010 */
[----:B------:R-:W-:-:S05]  /*57d0*/  @P2 IMAD.MOV.U32 R7, RZ, RZ, R17 ;  /* 0x000000ffff072224 */ /* 0x000fca00078e0011 */
[----:B------:R0:W-:Y:S01]  /*57e0*/  @P2 STG.E.U16 desc[UR12][R6.64+0xb2], R71 ;  /* 0x0000b24706002986 */ /* 0x0001e2000c10150c */
[----:B------:R-:W-:-:S03]  /*57f0*/  ISETP.GT.AND P2, PT, R2, 0x71, PT ;  /* 0x000000710200780c */ /* 0x000fc60003f44270 */
[----:B------:R-:W-:Y:S01]  /*5800*/  @P4 STG.E.U16 desc[UR12][R4.64+0xc0], R72 ;  /* 0x0000c04804004986 */ /* 0x000fe2000c10150c */
[----:B------:R-:W-:-:S03]  /*5810*/  ISETP.GT.AND P4, PT, R2, 0x68, PT ;  /* 0x000000680200780c */ /* 0x000fc60003f84270 */
[----:B------:R-:W-:Y:S01]  /*5820*/  @P5 STG.E.U16 desc[UR12][R4.64+0xc2], R73 ;  /* 0x0000c24904005986 */ /* 0x000fe2000c10150c */
[----:B------:R-:W-:Y:S02]  /*5830*/  ISETP.GT.AND P5, PT, R2, 0x69, PT ;  /* 0x000000690200780c */ /* 0x000fe40003fa4270 */
[C---:B------:R-:W-:Y:S01]  /*5840*/  ISETP.GT.AND P1, PT, R10.reuse, RZ, P4 ;  /* 0x000000ff0a00720c */ /* 0x040fe20002724270 */
[----:B0-----:R-:W-:Y:S01]  /*5850*/  @P3 IMAD.MOV.U32 R6, RZ, RZ, R16 ;  /* 0x000000ffff063224 */ /* 0x001fe200078e0010 */
[C---:B------:R-:W-:Y:S01]  /*5860*/  ISETP.GT.AND P6, PT, R10.reuse, RZ, P5 ;  /* 0x000000ff0a00720c */ /* 0x040fe20002fc4270 */
[----:B------:R-:W-:Y:S01]  /*5870*/  @P3 IMAD.MOV.U32 R7, RZ, RZ, R17 ;  /* 0x000000ffff073224 */ /* 0x000fe200078e0011 */
[----:B------:R-:W-:-:S04]  /*5880*/  ISETP.GT.AND P4, PT, R10, 0x8, P4 ;  /* 0x000000080a00780c */ /* 0x000fc80002784270 */
[----:B------:R0:W-:Y:S01]  /*5890*/  @P3 STG.E.U16 desc[UR12][R6.64+0xc0], R74 ;  /* 0x0000c04a06003986 */ /* 0x0001e2000c10150c */
[----:B------:R-:W-:-:S06]  /*58a0*/  ISETP.GT.AND P3, PT, R2, 0x70, PT ;  /* 0x000000700200780c */ /* 0x000fcc0003f64270 */
[----:B------:R-:W-:Y:S02]  /*58b0*/  @P6 IMAD.MOV.U32 R3, RZ, RZ, R5 ;  /* 0x000000ffff036224 */ /* 0x000fe400078e0005 */
[----:B0-----:R-:W-:Y:S02]  /*58c0*/  @P0 IMAD.MOV.U32 R6, RZ, RZ, R16 ;  /* 0x000000ffff060224 */ /* 0x001fe400078e0010 */
[----:B------:R-:W-:-:S05]  /*58d0*/  @P0 IMAD.MOV.U32 R7, RZ, RZ, R17 ;  /* 0x000000ffff070224 */ /* 0x000fca00078e0011 */
[----:B------:R-:W-:Y:S01]  /*58e0*/  @P0 STG.E.U16 desc[UR12][R6.64+0xc2], R75 ;  /* 0x0000c24b06000986 */ /* 0x000fe2000c10150c */
[----:B------:R-:W-:-:S03]  /*58f0*/  ISETP.GT.AND P0, PT, R2, 0x79, PT ;  /* 0x000000790200780c */ /* 0x000fc60003f04270 */
[----:B------:R-:W-:Y:S01]  /*5900*/  @P1 STG.E.U16 desc[UR12][R4.64+0xd0], R76 ;  /* 0x0000d04c04001986 */ /* 0x000fe2000c10150c */
[----:B------:R-:W-:Y:S01]  /*5910*/  ISETP.GT.AND P1, PT, R2, 0x78, PT ;  /* 0x000000780200780c */ /* 0x000fe20003f24270 */
[----:B------:R-:W-:-:S05]  /*5920*/  @P6 IMAD.MOV.U32 R2, RZ, RZ, R4 ;  /* 0x000000ffff026224 */ /* 0x000fca00078e0004 */
[----:B------:R0:W-:Y:S01]  /*5930*/  @P6 STG.E.U16 desc[UR12][R2.64+0xd2], R77 ;  /* 0x0000d24d02006986 */ /* 0x0001e2000c10150c */
[C---:B------:R-:W-:Y:S02]  /*5940*/  ISETP.GT.AND P6, PT, R10.reuse, 0x8, P5 ;  /* 0x000000080a00780c */ /* 0x040fe40002fc4270 */
[C---:B------:R-:W-:Y:S02]  /*5950*/  ISETP.GT.AND P5, PT, R10.reuse, RZ, P3 ;  /* 0x000000ff0a00720c */ /* 0x040fe40001fa4270 */
[----:B------:R-:W-:Y:S01]  /*5960*/  ISETP.GT.AND P3, PT, R10, 0x8, P3 ;  /* 0x000000080a00780c */ /* 0x000fe20001f64270 */
[----:B0-----:R-:W-:Y:S02]  /*5970*/  @P4 IMAD.MOV.U32 R2, RZ, RZ, R16 ;  /* 0x000000ffff024224 */ /* 0x001fe400078e0010 */
[----:B------:R-:W-:-:S05]  /*5980*/  @P4 IMAD.MOV.U32 R3, RZ, RZ, R17 ;  /* 0x000000ffff034224 */ /* 0x000fca00078e0011 */
[----:B------:R0:W-:Y:S01]  /*5990*/  @P4 STG.E.U16 desc[UR12][R2.64+0xd0], R78 ;  /* 0x0000d04e02004986 */ /* 0x0001e2000c10150c */
        /* <DEDUP_REMOVED lines=14> */
[----:B------:R0:W-:Y:S02]  /*5a80*/  @P4 STG.E.U16 desc[UR12][R2.64+0xe2], R81 ;  /* 0x0000e25102004986 */ /* 0x0001e4000c10150c */
        /* <DEDUP_REMOVED lines=8> */
[----:B------:R0:W-:Y:S04]  /*5b10*/  @P5 STG.E.U16 desc[UR12][R2.64+0xf0], R84 ;  /* 0x0000f05402005986 */ /* 0x0001e8000c10150c */
[----:B------:R1:W-:Y:S01]  /*5b20*/  @P6 STG.E.U16 desc[UR12][R4.64+0xf2], R85 ;  /* 0x0000f25504006986 */ /* 0x0003e2000c10150c */
[----:B0-----:R-:W-:Y:S02]  /*5b30*/  @P1 IMAD.MOV.U32 R2, RZ, RZ, R16 ;  /* 0x000000ffff021224 */ /* 0x001fe400078e0010 */
[----:B------:R-:W-:-:S05]  /*5b40*/  @P1 IMAD.MOV.U32 R3, RZ, RZ, R17 ;  /* 0x000000ffff031224 */ /* 0x000fca00078e0011 */
[----:B------:R1:W-:Y:S01]  /*5b50*/  @P1 STG.E.U16 desc[UR12][R2.64+0xf0], R86 ;  /* 0x0000f05602001986 */ /* 0x0003e2000c10150c */
[----:B------:R-:W-:Y:S05]  /*5b60*/  @!P0 EXIT ;  /* 0x000000000000894d */ /* 0x000fea0003800000 */
[----:B------:R-:W-:-:S05]  /*5b70*/  F2FP.F16.F32.PACK_AB R0, RZ, R0 ;  /* 0x00000000ff00723e */ /* 0x000fca00000000ff */
[----:B------:R-:W-:Y:S01]  /*5b80*/  STG.E.U16 desc[UR12][R16.64+0xf2], R0 ;  /* 0x0000f20010007986 */ /* 0x000fe2000c10150c */
[----:B------:R-:W-:Y:S05]  /*5b90*/  EXIT ;  /* 0x000000000000794d */ /* 0x000fea0003800000 */
.L_x_10:
[----:B------:R-:W-:-:S13]  /*5ba0*/  ISETP.NE.AND P0, PT, R6, RZ, PT ;  /* 0x000000ff0600720c */ /* 0x000fda0003f05270 */
[----:B------:R-:W-:Y:S05]  /*5bb0*/  @P0 EXIT ;  /* 0x000000000000094d */ /* 0x000fea0003800000 */
[----:B------:R-:W-:-:S13]  /*5bc0*/  ELECT P0, URZ, PT ;  /* 0x00000000003f782f */ /* 0x000fda0003800000 */
[----:B------:R-:W-:Y:S05]  /*5bd0*/  @!P0 BRA `(.L_x_147) ;  /* 0x0000000400d88947 */ /* 0x000fea0003800000 */
[----:B------:R-:W-:Y:S02]  /*5be0*/  ISETP.GE.AND P0, PT, R4, 0x1, PT ;  /* 0x000000010400780c */ /* 0x000fe40003f06270 */
[----:B---3-5:R-:W-:-:S04]  /*5bf0*/  SHF.R.S32.HI R3, RZ, 0x1f, R8 ;  /* 0x0000001fff037819 */ /* 0x028fc80000011408 */
[----:B------:R-:W-:-:S07]  /*5c00*/  LEA.HI R3, R3, R8, RZ, 0x7 ;  /* 0x0000000803037211 */ /* 0x000fce00078f38ff */
[----:B------:R-:W-:Y:S05]  /*5c10*/  @!P0 BRA `(.L_x_147) ;  /* 0x0000000400c88947 */ /* 0x000fea0003800000 */
[----:B------:R-:W-:Y:S01]  /*5c20*/  LOP3.LUT R3, R3, 0xffffff80, RZ, 0xc0, !PT ;  /* 0xffffff8003037812 */ /* 0x000fe200078ec0ff */
[----:B------:R-:W-:Y:S01]  /*5c30*/  IMAD.SHL.U32 R20, R9, 0x40, RZ ;  /* 0x0000004009147824 */ /* 0x000fe200078e00ff */
[----:B------:R-:W-:Y:S01]  /*5c40*/  LOP3.LUT P0, RZ, R8, 0x1f, RZ, 0xc0, !PT ;  /* 0x0000001f08ff7812 */ /* 0x000fe2000780c0ff */
[----:B------:R-:W-:Y:S01]  /*5c50*/  ULDC UR4, c[0x0][0x384] ;  /* 0x0000e10000047ab9 */ /* 0x000fe20000000800 */
[----:B------:R-:W-:Y:S01]  /*5c60*/  IMAD R0, R12, R13, RZ ;  /* 0x0000000d0c007224 */ /* 0x000fe200078e02ff */
[----:B------:R-:W-:Y:S01]  /*5c70*/  ULDC UR5, c[0x0][0x388] ;  /* 0x0000e20000057ab9 */ /* 0x000fe20000000800 */
[----:B------:R-:W-:Y:S01]  /*5c80*/  IMAD.IADD R3, R8, 0x1, -R3 ;  /* 0x0000000108037824 */ /* 0x000fe200078e0a03 */
[----:B------:R-:W-:Y:S01]  /*5c90*/  LOP3.LUT R23, R2, 0x2, RZ, 0xfc, !PT ;  /* 0x0000000202177812 */ /* 0x000fe200078efcff */
[----:B------:R-:W-:Y:S01]  /*5ca0*/  IMAD.SHL.U32 R19, R10, 0x80, RZ ;  /* 0x000000800a137824 */ /* 0x000fe200078e00ff */
[----:B------:R-:W-:Y:S01]  /*5cb0*/  CS2R R8, SRZ ;  /* 0x0000000000087805 */ /* 0x000fe2000001ff00 */
[----:B------:R-:W-:Y:S01]  /*5cc0*/  IMAD.MOV.U32 R6, RZ, RZ, RZ ;  /* 0x000000ffff067224 */ /* 0x000fe200078e00ff */
[C---:B------:R-:W-:Y:S01]  /*5cd0*/  ISETP.NE.AND P1, PT, R3.reuse, RZ, PT ;  /* 0x000000ff0300720c */ /* 0x040fe20003f25270 */
[----:B------:R-:W-:Y:S01]  /*5ce0*/  IMAD.MOV.U32 R7, RZ, RZ, 0x1 ;  /* 0x00000001ff077424 */ /* 0x000fe200078e00ff */
[----:B------:R-:W-:Y:S01]  /*5cf0*/  ISETP.NE.OR P0, PT, R3, RZ, !P0 ;  /* 0x000000ff0300720c */ /* 0x000fe20004705670 */
[----:B------:R-:W-:-:S04]  /*5d00*/  IMAD.HI.U32 R3, R20, UR4, RZ ;  /* 0x0000000414037c27 */ /* 0x000fc8000f8e00ff */
[----:B------:R-:W-:Y:S01]  /*5d10*/  IMAD.MOV.U32 R10, RZ, RZ, RZ ;  /* 0x000000ffff0a7224 */ /* 0x000fe200078e00ff */
[----:B------:R-:W-:Y:S01]  /*5d20*/  SHF.R.U32.HI R3, RZ, UR5, R3 ;  /* 0x00000005ff037c19 */ /* 0x000fe20008011603 */
[----:B------:R-:W-:Y:S02]  /*5d30*/  IMAD R0, R5, R0, 0x1 ;  /* 0x0000000105007424 */ /* 0x000fe400078e0200 */
[----:B------:R-:W-:-:S07]  /*5d40*/  VIADD R22, R19, 0x40 ;  /* 0x0000004013167836 */ /* 0x000fce0000000000 */
.L_x_151:
[----:B------:R-:W0:Y:S01]  /*5d50*/  S2R R12, SR_CgaCtaId ;  /* 0x00000000000c7919 */ /* 0x000e220000008800 */
[----:B------:R-:W-:-:S04]  /*5d60*/  MOV R11, 0x400 ;  /* 0x00000400000b7802 */ /* 0x000fc80000000f00 */
[----:B0-----:R-:W-:Y:S02]  /*5d70*/  LEA R21, R12, R11, 0x18 ;  /* 0x0000000b0c157211 */ /* 0x001fe400078ec0ff */
[----:B------:R-:W-:-:S03]  /*5d80*/  SHF.L.U32 R11, R7, 0x1f, RZ ;  /* 0x0000001f070b7819 */ /* 0x000fc600000006ff */
[----:B------:R-:W-:-:S07]  /*5d90*/  IMAD R18, R6, 0x8, R21 ;  /* 0x0000000806127824 */ /* 0x000fce00078e0215 */
.L_x_148:
[----:B0-----:R0:W1:Y:S02]  /*5da0*/  SYNCS.PHASECHK.TRANS64.TRYWAIT P2, [R18+URZ+0x36048], R11 ;  /* 0x0360480b120075a7 */ /* 0x001064000804017f */
[----:B-1----:R-:W-:Y:S05]  /*5db0*/  @!P2 NANOSLEEP.SYNCS 0x989680 ;  /* 0x009896800000a95d */ /* 0x002fea0003900000 */
[----:B------:R-:W1:Y:S02]  /*5dc0*/  @!P2 SYNCS.PHASECHK.TRANS64 P2, [R18+URZ+0x36048], R11 ;  /* 0x0360480b1200a5a7 */ /* 0x000e64000804007f */
[----:B-1----:R-:W-:Y:S05]  /*5dd0*/  @!P2 BRA `(.L_x_148) ;  /* 0xfffffffc00f0a947 */ /* 0x002fea000383ffff */
[----:B0-----:R-:W0:Y:S02]  /*5de0*/  @!P1 LDC R11, c[0x0][0x500] ;  /* 0x00014000ff0b9b82 */ /* 0x001e240000000800 */
[----:B0-----:R0:W-:Y:S02]  /*5df0*/  @!P1 SYNCS.ARRIVE.TRANS64 RZ, [R18+URZ+0x36000], R11 ;  /* 0x0360000b12ff99a7 */ /* 0x0011e4000800003f */
[----:B0-----:R-:W-:-:S04]  /*5e00*/  PRMT R11, R23, 0x9910, RZ ;  /* 0x00009910170b7816 */ /* 0x001fc800000000ff */
[----:B------:R-:W-:-:S13]  /*5e10*/  ISETP.NE.AND P2, PT, R11, 0x2, PT ;  /* 0x000000020b00780c */ /* 0x000fda0003f45270 */
[----:B------:R-:W-:Y:S05]  /*5e20*/  @P2 BRA `(.L_x_149) ;  /* 0x0000000000042947 */ /* 0x000fea0003800000 */
[----:B------:R-:W-:Y:S01]  /*5e30*/  BPT.TRAP 0x1 ;  /* 0x000000040000795c */ /* 0x000fe20000300000 */
.L_x_149:
[----:B------:R-:W-:Y:S05]  /*5e40*/  @P0 BRA `(.L_x_150) ;  /* 0x0000000000040947 */ /* 0x000fea0003800000 */
[----:B------:R-:W-:Y:S01]  /*5e50*/  BPT.TRAP 0x1 ;  /* 0x000000040000795c */ /* 0x000fe20000300000 */
.L_x_150:
[----:B------:R-:W0:Y:S01]  /*5e60*/  LDC R13, c[0x0][0x380] ;  /* 0x0000e000ff0d7b82 */ /* 0x000e220000000800 */
[----:B------:R-:W-:Y:S01]  /*5e70*/  R2UR UR4, R3 ;  /* 0x00000000030472ca */ /* 0x000fe200000e0000 */
[----:B------:R-:W-:Y:S01]  /*5e80*/  ULDC UR28, c[0x0][0x38c] ;  /* 0x0000e300001c7ab9 */ /* 0x000fe20000000800 */
[----:B------:R-:W-:Y:S01]  /*5e90*/  R2UR UR10, R20 ;  /* 0x00000000140a72ca */ /* 0x000fe200000e0000 */
[----:B------:R-:W-:Y:S01]  /*5ea0*/  UISETP.NE.AND UP0, UPT, UR28, 0x1, UPT ;  /* 0x000000011c00788c */ /* 0x000fe2000bf05270 */
[C---:B------:R-:W-:Y:S01]  /*5eb0*/  R2UR UR26, R10.reuse ;  /* 0x000000000a1a72ca */ /* 0x040fe200000e0000 */
[----:B------:R-:W-:Y:S01]  /*5ec0*/  VIADD R10, R10, 0x1 ;  /* 0x000000010a0a7836 */ /* 0x000fe20000000000 */
[----:B------:R-:W-:Y:S01]  /*5ed0*/  R2UR UR7, R21 ;  /* 0x00000000150772ca */ /* 0x000fe200000e0000 */
[----:B------:R-:W1:Y:S01]  /*5ee0*/  LDC.64 R14, c[0x0][0x3b8] ;  /* 0x0000ee00ff0e7b82 */ /* 0x000e620000000a00 */
[C---:B------:R-:W-:Y:S01]  /*5ef0*/  IMAD R21, R6.reuse, 0x4000, R21 ;  /* 0x0000400006157824 */ /* 0x040fe200078e0215 */
[----:B------:R-:W-:Y:S01]  /*5f00*/  R2UR UR24, R6 ;  /* 0x00000000061872ca */ /* 0x000fe200000e0000 */
[----:B------:R-:W-:Y:S01]  /*5f10*/  ULDC.64 UR14, c[0x0][0x198] ;  /* 0x00006600000e7ab9 */ /* 0x000fe20000000a00 */
[----:B------:R-:W-:Y:S01]  /*5f20*/  R2UR UR25, R18 ;  /* 0x00000000121972ca */ /* 0x000fe200000e0000 */
[----:B------:R-:W-:Y:S01]  /*5f30*/  VIADD R0, R0, 0xffffffff ;  /* 0xffffffff00007836 */ /* 0x000fe20000000000 */
[----:B------:R-:W-:Y:S01]  /*5f40*/  R2UR UR20, R9 ;  /* 0x00000000091472ca */ /* 0x000fe200000e0000 */
[----:B------:R-:W-:Y:S01]  /*5f50*/  @UP0 ULDC.64 UR12, c[0x0][0x390] ;  /* 0x0000e400000c0ab9 */ /* 0x000fe20000000a00 */
[----:B------:R-:W1:Y:S01]  /*5f60*/  LDC.64 R16, c[0x0][0x3d8] ;  /* 0x0000f600ff107b82 */ /* 0x000e620000000a00 */
[----:B------:R-:W-:Y:S01]  /*5f70*/  R2UR UR21, R8 ;  /* 0x00000000081572ca */ /* 0x000fe200000e0000 */
[----:B------:R-:W-:Y:S01]  /*5f80*/  ULDC.64 UR16, c[0x0][0x3b0] ;  /* 0x0000ec0000107ab9 */ /* 0x000fe20000000a00 */
[----:B------:R-:W-:Y:S01]  /*5f90*/  ULDC.64 UR22, c[0x0][0x3d0] ;  /* 0x0000f40000167ab9 */ /* 0x000fe20000000a00 */
[----:B------:R-:W-:Y:S01]  /*5fa0*/  R2UR UR18, R19 ;  /* 0x00000000131272ca */ /* 0x000fe200000e0000 */
[----:B------:R-:W-:Y:S01]  /*5fb0*/  USHF.L.U32 UR26, UR26, 0x6, URZ ;  /* 0x000000061a1a7899 */ /* 0x000fe2000800063f */
[----:B------:R-:W-:Y:S01]  /*5fc0*/  ISETP.GT.AND P5, PT, R0, 0x1, PT ;  /* 0x000000010000780c */ /* 0x000fe20003fa4270 */
[----:B------:R-:W-:Y:S01]  /*5fd0*/  ULEA UR24, UR24, UR7, 0xd ;  /* 0x0000000718187291 */ /* 0x000fe2000f8e683f */
[----:B0-----:R-:W-:Y:S01]  /*5fe0*/  ISETP.NE.AND P2, PT, R13, 0x1, PT ;  /* 0x000000010d00780c */ /* 0x001fe20003f45270 */
[----:B------:R-:W-:Y:S01]  /*5ff0*/  UIADD3 UR25, UR25, 0x36000, URZ ;  /* 0x0003600019197890 */ /* 0x000fe2000fffe03f */
[----:B------:R-:W-:Y:S01]  /*6000*/  VIADD R6, R6, 0x1 ;  /* 0x0000000106067836 */ /* 0x000fe20000000000 */
[----:B------:R-:W-:Y:S01]  /*6010*/  UMOV UR5, 0x10000000 ;  /* 0x1000000000057882 */ /* 0x000fe20000000000 */
[----:B------:R-:W-:-:S03]  /*6020*/  UMOV UR19, UR26 ;  /* 0x0000001a00137c82 */ /* 0x000fc60008000000 */
[----:B------:R-:W-:-:S04]  /*6030*/  ISETP.NE.AND P4, PT, R6, 0x9, PT ;  /* 0x000000090600780c */ /* 0x000fc80003f85270 */
[----:B------:R-:W-:Y:S02]  /*6040*/  SEL R6, R6, RZ, P4 ;  /* 0x000000ff06067207 */ /* 0x000fe40002000000 */
[----:B------:R-:W-:Y:S01]  /*6050*/  @P2 IMAD.U32 R11, RZ, RZ, UR4 ;  /* 0x00000004ff0b2e24 */ /* 0x000fe2000f8e00ff */
[----:B------:R-:W-:Y:S01]  /*6060*/  UMOV UR4, 0x0 ;  /* 0x0000000000047882 */ /* 0x000fe20000000000 */
[----:B-1----:R-:W-:-:S03]  /*6070*/  IMAD R12, R8, R15, R17 ;  /* 0x0000000f080c7224 */ /* 0x002fc600078e0211 */
[----:B------:R-:W-:Y:S01]  /*6080*/  @P2 R2UR UR10, R11 ;  /* 0x000000000b0a22ca */ /* 0x000fe200000e0000 */
[----:B------:R-:W-:Y:S01]  /*6090*/  IMAD R11, R9, R14, R16 ;  /* 0x0000000e090b7224 */ /* 0x000fe200078e0210 */
[C---:B------:R-:W-:Y:S02]  /*60a0*/  ISETP.NE.AND P2, PT, R10.reuse, R5, PT ;  /* 0x000000050a00720c */ /* 0x040fe40003f45270 */
[----:B------:R-:W-:Y:S02]  /*60b0*/  SEL R14, RZ, 0x1, P4 ;  /* 0x00000001ff0e7807 */ /* 0x000fe40002000000 */
[----:B------:R-:W-:Y:S02]  /*60c0*/  PRMT R11, R11, 0x40, R12 ;  /* 0x000000400b0b7816 */ /* 0x000fe4000000000c */
[----:B------:R-:W0:Y:S01]  /*60d0*/  LDC R12, c[0x0][0x3c8] ;  /* 0x0000f200ff0c7b82 */ /* 0x000e220000000800 */
[----:B------:R-:W-:Y:S02]  /*60e0*/  LOP3.LUT R7, R7, R14, RZ, 0x3c, !PT ;  /* 0x0000000e07077212 */ /* 0x000fe400078e3cff */
[----:B------:R-:W-:Y:S01]  /*60f0*/  R2UR UR11, R11 ;  /* 0x000000000b0b72ca */ /* 0x000fe200000e0000 */
[----:B------:R-:W-:Y:S01]  /*6100*/  VIADD R11, R9, 0x1 ;  /* 0x00000001090b7836 */ /* 0x000fe20000000000 */
[----:B------:R-:W-:Y:S01]  /*6110*/  UIADD3 UR6, -UR10, URZ, URZ ;  /* 0x0000003f0a067290 */ /* 0x000fe2000fffe13f */
[----:B------:R-:W-:Y:S01]  /*6120*/  SEL R10, R10, RZ, P2 ;  /* 0x000000ff0a0a7207 */ /* 0x000fe20001000000 */
[----:B------:R-:W-:Y:S01]  /*6130*/  UIMAD.WIDE.U32 UR8, UR10, UR12, URZ ;  /* 0x0000000c0a0872a5 */ /* 0x000fe2000f8e003f */
[----:B------:R-:W-:Y:S01]  /*6140*/  @P2 IMAD.MOV R11, RZ, RZ, R9 ;  /* 0x000000ffff0b2224 */ /* 0x000fe200078e0209 */
[----:B------:R-:W-:Y:S01]  /*6150*/  UMOV UR29, UR10 ;  /* 0x0000000a001d7c82 */ /* 0x000fe20008000000 */
[----:B------:R-:W-:Y:S01]  /*6160*/  UMOV UR12, UR20 ;  /* 0x00000014000c7c82 */ /* 0x000fe20008000000 */
[----:B------:R-:W-:Y:S01]  /*6170*/  IMAD R13, R13, UR6, R20 ;  /* 0x000000060d0d7c24 */ /* 0x000fe2000f8e0214 */
[----:B------:R-:W-:-:S02]  /*6180*/  @UP0 USHF.R.U32.HI UR29, URZ, UR13, UR9 ;  /* 0x0000000d3f1d0299 */ /* 0x000fc40008011609 */
[----:B------:R-:W-:Y:S01]  /*6190*/  R2UR UR8, R21 ;  /* 0x00000000150872ca */ /* 0x000fe200000e0000 */
[----:B------:R-:W-:Y:S01]  /*61a0*/  UIADD3 UR6, UP1, UR14, 0xf0, URZ ;  /* 0x000000f00e067890 */ /* 0x000fe2000ff3e03f */
[----:B------:R-:W-:Y:S01]  /*61b0*/  R2UR UR27, R13 ;  /* 0x000000000d1b72ca */ /* 0x000fe200000e0000 */
[----:B------:R-:W-:Y:S02]  /*61c0*/  UIADD3 UR9, -UR29, URZ, URZ ;  /* 0x0000003f1d097290 */ /* 0x000fe4000fffe13f */
[----:B------:R-:W-:Y:S02]  /*61d0*/  UIADD3 UR14, UP2, UR14, 0x1f0, URZ ;  /* 0x000001f00e0e7890 */ /* 0x000fe4000ff5e03f */
[----:B------:R-:W-:Y:S01]  /*61e0*/  UIMAD UR28, UR28, UR9, UR10 ;  /* 0x000000091c1c72a4 */ /* 0x000fe2000f8e020a */
[----:B------:R-:W-:Y:S01]  /*61f0*/  R2UR UR10, R22 ;  /* 0x00000000160a72ca */ /* 0x000fe200000e0000 */
[----:B------:R-:W-:Y:S01]  /*6200*/  UIADD3.X UR7, URZ, UR15, URZ, UP1, !UPT ;  /* 0x0000000f3f077290 */ /* 0x000fe20008ffe43f */
[C---:B0-----:R-:W-:Y:S01]  /*6210*/  ISETP.NE.AND P3, PT, R11.reuse, R12, PT ;  /* 0x0000000c0b00720c */ /* 0x041fe20003f65270 */
[----:B------:R-:W-:Y:S01]  /*6220*/  UIMAD UR28, UR28, UR17, UR23 ;  /* 0x000000111c1c72a4 */ /* 0x000fe2000f8e0217 */
[----:B------:R-:W-:Y:S01]  /*6230*/  VIADD R12, R8, 0x1 ;  /* 0x00000001080c7836 */ /* 0x000fe20000000000 */
[----:B------:R-:W-:Y:S01]  /*6240*/  UIADD3.X UR15, URZ, UR15, URZ, UP2, !UPT ;  /* 0x0000000f3f0f7290 */ /* 0x000fe200097fe43f */
[----:B------:R-:W-:Y:S01]  /*6250*/  SEL R9, R11, RZ, P3 ;  /* 0x000000ff0b097207 */ /* 0x000fe20001800000 */
[----:B------:R-:W-:-:S02]  /*6260*/  UIMAD UR27, UR27, UR16, UR22 ;  /* 0x000000101b1b72a4 */ /* 0x000fc4000f8e0216 */
[----:B------:R-:W-:Y:S02]  /*6270*/  UPRMT UR22, UR11, 0x5410, URZ ;  /* 0x000054100b167896 */ /* 0x000fe4000800003f */
[----:B------:R-:W-:Y:S02]  /*6280*/  UIADD3 UR16, UR8, 0x12000, URZ ;  /* 0x0001200008107890 */ /* 0x000fe4000fffe03f */
[----:B------:R-:W-:Y:S01]  /*6290*/  UIADD3 UR8, UR8, 0x14000, URZ ;  /* 0x0001400008087890 */ /* 0x000fe2000fffe03f */
[----:B------:R-:W-:Y:S01]  /*62a0*/  UMOV UR17, UR25 ;  /* 0x0000001900117c82 */ /* 0x000fe20008000000 */
[----:B------:R-:W-:Y:S01]  /*62b0*/  UMOV UR13, UR21 ;  /* 0x00000015000d7c82 */ /* 0x000fe20008000000 */
[----:B------:R-:W-:Y:S02]  /*62c0*/  UMOV UR9, UR25 ;  /* 0x0000001900097c82 */ /* 0x000fe40008000000 */
[----:B------:R0:W-:Y:S01]  /*62d0*/  UTMALDG.4D.IM2COL [UR24], [UR6], UR22 ;  /* 0x00000018060073b4 */ /* 0x0001e20008058016 */
[----:B------:R-:W-:Y:S01]  /*62e0*/  UMOV UR11, UR26 ;  /* 0x0000001a000b7c82 */ /* 0x000fe20008000000 */
[----:B------:R-:W-:-:S04]  /*62f0*/  @P3 IMAD.MOV R12, RZ, RZ, R8 ;  /* 0x000000ffff0c3224 */ /* 0x000fc800078e0208 */
[----:B------:R-:W-:Y:S01]  /*6300*/  IMAD.MOV.U32 R8, RZ, RZ, R12 ;  /* 0x000000ffff087224 */ /* 0x000fe200078e000c */
[----:B------:R0:W-:Y:S01]  /*6310*/  UTMALDG.4D [UR16], [UR14], desc[UR4] ;  /* 0x000004100e0075b4 */ /* 0x0001e20008019000 */
[----:B------:R0:W-:Y:S02]  /*6320*/  UTMALDG.4D [UR8], [UR14], desc[UR4] ;  /* 0x000004080e0075b4 */ /* 0x0001e40008019000 */
[----:B0-----:R-:W-:Y:S05]  /*6330*/  @P5 BRA `(.L_x_151) ;  /* 0xfffffff800845947 */ /* 0x001fea000383ffff */
.L_x_147:
[----:B------:R-:W-:Y:S01]  /*6340*/  ISETP.GE.U32.AND P2, PT, R4, 0x9, PT ;  /* 0x000000090400780c */ /* 0x000fe20003f46070 */
[----:B------:R-:W-:Y:S05]  /*6350*/  WARPSYNC.ALL ;  /* 0x0000000000007948 */ /* 0x000fea0003800000 */
[----:B------:R-:W-:-:S07]  /*6360*/  ELECT P1, URZ, PT ;  /* 0x00000000003f782f */ /* 0x000fce0003820000 */
[----:B------:R-:W-:-:S05]  /*6370*/  @P2 IMAD.WIDE.U32 R6, R4, 0x38e38e39, RZ ;  /* 0x38e38e3904062825 */ /* 0x000fca00078e00ff */
[----:B-----5:R-:W-:-:S04]  /*6380*/  @P2 SHF.R.U32.HI R0, RZ, 0x1, R7 ;  /* 0x00000001ff002819 */ /* 0x020fc80000011607 */
[----:B------:R-:W-:-:S04]  /*6390*/  @P2 LOP3.LUT R0, R0, 0x1, RZ, 0xc0, !PT ;  /* 0x0000000100002812 */ /* 0x000fc800078ec0ff */
[----:B------:R-:W-:Y:S01]  /*63a0*/  @P2 ISETP.NE.U32.AND P0, PT, R0, 0x1, PT ;  /* 0x000000010000280c */ /* 0x000fe20003f05070 */
[----:B------:R-:W-:-:S12]  /*63b0*/  @!P1 EXIT ;  /* 0x000000000000994d */ /* 0x000fd80003800000 */
[----:B------:R-:W-:Y:S01]  /*63c0*/  LOP3.LUT R2, R2, 0x2, RZ, 0xfc, !PT ;  /* 0x0000000202027812 */ /* 0x000fe200078efcff */
[----:B------:R-:W-:Y:S01]  /*63d0*/  IMAD.MOV.U32 R0, RZ, RZ, 0x1 ;  /* 0x00000001ff007424 */ /* 0x000fe200078e00ff */
[----:B------:R-:W-:Y:S02]  /*63e0*/  @P2 ISETP.NE.U32.AND.EX P0, PT, RZ, RZ, PT, P0 ;  /* 0x000000ffff00220c */ /* 0x000fe40003f05100 */
[----:B------:R-:W-:Y:S02]  /*63f0*/  ISETP.NE.AND P1, PT, R2, 0x3, PT ;  /* 0x000000030200780c */ /* 0x000fe40003f25270 */
[----:B------:R-:W-:-:S11]  /*6400*/  @P2 SEL R0, RZ, 0x1, !P0 ;  /* 0x00000001ff002807 */ /* 0x000fd60004000000 */
[----:B------:R-:W-:Y:S05]  /*6410*/  @!P1 BRA `(.L_x_152) ;  /* 0x0000000000049947 */ /* 0x000fea0003800000 */
[----:B------:R-:W-:Y:S01]  /*6420*/  BPT.TRAP 0x1 ;  /* 0x000000040000795c */ /* 0x000fe20000300000 */
.L_x_152:
[----:B------:R-:W0:Y:S01]  /*6430*/  S2R R5, SR_CgaCtaId ;  /* 0x0000000000057919 */ /* 0x000e220000008800 */
[----:B---3--:R-:W-:Y:S01]  /*6440*/  IMAD.WIDE.U32 R2, R4, 0x38e38e39, RZ ;  /* 0x38e38e3904027825 */ /* 0x008fe200078e00ff */
[----:B------:R-:W-:-:S04]  /*6450*/  MOV R2, 0x400 ;  /* 0x0000040000027802 */ /* 0x000fc80000000f00 */
[----:B------:R-:W-:-:S05]  /*6460*/  SHF.R.U32.HI R3, RZ, 0x1, R3 ;  /* 0x00000001ff037819 */ /* 0x000fca0000011603 */
[----:B------:R-:W-:Y:S01]  /*6470*/  IMAD R4, R3, -0x9, R4 ;  /* 0xfffffff703047824 */ /* 0x000fe200078e0204 */
[----:B0-----:R-:W-:Y:S02]  /*6480*/  LEA R2, R5, R2, 0x18 ;  /* 0x0000000205027211 */ /* 0x001fe400078ec0ff */
[----:B------:R-:W-:-:S03]  /*6490*/  SHF.L.U32 R5, R0, 0x1f, RZ ;  /* 0x0000001f00057819 */ /* 0x000fc600000006ff */
[----:B------:R-:W-:-:S04]  /*64a0*/  VIADD R3, R2, 0x36048 ;  /* 0x0003604802037836 */ /* 0x000fc80000000000 */
[----:B------:R-:W-:-:S07]  /*64b0*/  IMAD R2, R4, 0x8, R3 ;  /* 0x0000000804027824 */ /* 0x000fce00078e0203 */
.L_x_153:
[----:B0-----:R0:W1:Y:S02]  /*64c0*/  SYNCS.PHASECHK.TRANS64.TRYWAIT P0, [R2+URZ], R5 ;  /* 0x00000005020075a7 */ /* 0x001064000800017f */
[----:B-1----:R-:W-:Y:S05]  /*64d0*/  @!P0 NANOSLEEP.SYNCS 0x989680 ;  /* 0x009896800000895d */ /* 0x002fea0003900000 */
[----:B------:R-:W1:Y:S02]  /*64e0*/  @!P0 SYNCS.PHASECHK.TRANS64 P0, [R2+URZ], R5 ;  /* 0x00000005020085a7 */ /* 0x000e64000800007f */
[----:B-1----:R-:W-:Y:S05]  /*64f0*/  @!P0 BRA `(.L_x_153) ;  /* 0xfffffffc00f08947 */ /* 0x002fea000383ffff */
[----:B------:R-:W-:-:S05]  /*6500*/  VIADD R4, R4, 0x1 ;  /* 0x0000000104047836 */ /* 0x000fca0000000000 */
[----:B------:R-:W-:-:S04]  /*6510*/  ISETP.NE.AND P0, PT, R4, 0x9, PT ;  /* 0x000000090400780c */ /* 0x000fc80003f05270 */
[----:B0-----:R-:W-:Y:S02]  /*6520*/  SEL R5, RZ, 0x1, P0 ;  /* 0x00000001ff057807 */ /* 0x001fe40000000000 */
[----:B------:R-:W-:Y:S02]  /*6530*/  SEL R4, R4, RZ, P0 ;  /* 0x000000ff04047207 */ /* 0x000fe40000000000 */
[----:B------:R-:W-:-:S03]  /*6540*/  LOP3.LUT R7, R0, R5, RZ, 0x3c, !PT ;  /* 0x0000000500077212 */ /* 0x000fc600078e3cff */
[----:B------:R-:W-:Y:S01]  /*6550*/  IMAD R0, R4, 0x8, R3 ;  /* 0x0000000804007824 */ /* 0x000fe200078e0203 */
[----:B------:R-:W-:-:S07]  /*6560*/  SHF.L.U32 R5, R7, 0x1f, RZ ;  /* 0x0000001f07057819 */ /* 0x000fce00000006ff */
.L_x_154:
        /* <DEDUP_REMOVED lines=11> */
.L_x_155:
        /* <DEDUP_REMOVED lines=11> */
.L_x_156:
        /* <DEDUP_REMOVED lines=11> */
.L_x_157:
        /* <DEDUP_REMOVED lines=11> */
.L_x_158:
        /* <DEDUP_REMOVED lines=11> */
.L_x_159:
        /* <DEDUP_REMOVED lines=11> */
.L_x_160:
        /* <DEDUP_REMOVED lines=11> */
.L_x_161:
[----:B0-----:R0:W1:Y:S02]  /*6a40*/  SYNCS.PHASECHK.TRANS64.TRYWAIT P0, [R4+URZ], R3 ;  /* 0x00000003040075a7 */ /* 0x001064000800017f */
[----:B-1----:R-:W-:Y:S05]  /*6a50*/  @!P0 NANOSLEEP.SYNCS 0x989680 ;  /* 0x009896800000895d */ /* 0x002fea0003900000 */
[----:B------:R-:W1:Y:S02]  /*6a60*/  @!P0 SYNCS.PHASECHK.TRANS64 P0, [R4+URZ], R3 ;  /* 0x00000003040085a7 */ /* 0x000e64000800007f */
[----:B-1----:R-:W-:Y:S05]  /*6a70*/  @P0 EXIT ;  /* 0x000000000000094d */ /* 0x002fea0003800000 */
[----:B------:R-:W-:Y:S05]  /*6a80*/  BRA `(.L_x_161) ;  /* 0xfffffffc00ec7947 */ /* 0x000fea000383ffff */
.L_x_162:
[----:B------:R-:W-:-:S00]  /*6a90*/  BRA `(.L_x_162) ;  /* 0xfffffffc00fc7947 */ /* 0x000fc0000383ffff */
[----:B------:R-:W-:-:S00]  /*6aa0*/  NOP ;  /* 0x0000000000007918 */ /* 0x000fc00000000000 */
        /* <DEDUP_REMOVED lines=13> */
.L_x_163:


//--------------------- .nv.shared._ZN7cutlass13device_kernelINS_4conv6kernel13ConvUniversalINS1_16ConvProblemShapeILNS1_8OperatorE1ELi2EEENS1_10collective14CollectiveConvINS1_46MainloopSm90TmaGmmaWarpSpecializedImplicitGemmILS5_1ELi9ELi2EN4cute5tupleIJNSA_1CILi1EEESD_SD_EEENS1_36KernelImplicitTmaWarpSpecializedSm90ELi1EEENSB_IJNSC_ILi64EEENSC_ILi128EEENSB_IJSH_EEEEEENS_6half_tESL_NSA_8TiledMMAINSA_8MMA_AtomIJNSA_4SM904GMMA26MMA_64x128x16_F32F16F16_SSILNSP_5MajorE0ELSR_1ELNSP_7ScaleInE1ELSS_1EEEEEENSA_6LayoutISE_NSB_IJNSC_ILi0EEESW_SW_EEEEENSB_IJNSA_10UnderscoreESZ_SZ_EEEEENS7_6detail26Sm90ImplicitGemmTileTraitsINSA_20SM90_TMA_LOAD_IM2COLENSA_14ComposedLayoutINSA_7SwizzleILi3ELi4ELi3EEENSA_18smem_ptr_flag_bitsILi16EEENSV_INSB_IJNSB_IJNSC_ILi8EEES1A_EEENSB_IJSH_SD_EEENSB_IJSD_NSC_ILi9EEEEEEEEENSB_IJNSB_IJSH_NSC_ILi512EEEEEENSB_IJSD_SW_EEENSB_IJSW_NSC_ILi4096EEEEEEEEEEEEEvEENS13_INSA_13SM90_TMA_LOADENS15_IS17_S19_NSV_INSB_IJNSB_IJSH_NSC_ILi2EEEEEES1B_S1E_EEENSB_IJNSB_IJSD_S1J_EEES1H_NSB_IJSW_NSC_ILi8192EEEEEEEEEEEEEvEEEENS_8epilogue10collective6detail29Sm90TmaWarpSpecializedAdapterINS22_15DefaultEpilogueISL_NSB_IJNSB_IJlllEEESD_SW_EEES27_NS21_6thread17LinearCombinationISL_Li1EffLNS28_9ScaleType4KindE0ELNS_15FloatRoundStyleE2ESL_EENS_4gemm15EpilogueDefaultEEEEEvvEEEEvNT_6ParamsE --------------------------
	.section	.nv.shared._ZN7cutlass13device_kernelINS_4conv6kernel13ConvUniversalINS1_16ConvProblemShapeILNS1_8OperatorE1ELi2EEENS1_10collective14CollectiveConvINS1_46MainloopSm90TmaGmmaWarpSpecializedImplicitGemmILS5_1ELi9ELi2EN4cute5tupleIJNSA_1CILi1EEESD_SD_EEENS1_36KernelImplicitTmaWarpSpecializedSm90ELi1EEENSB_IJNSC_ILi64EEENSC_ILi128EEENSB_IJSH_EEEEEENS_6half_tESL_NSA_8TiledMMAINSA_8MMA_AtomIJNSA_4SM904GMMA26MMA_64x128x16_F32F16F16_SSILNSP_5MajorE0ELSR_1ELNSP_7ScaleInE1ELSS_1EEEEEENSA_6LayoutISE_NSB_IJNSC_ILi0EEESW_SW_EEEEENSB_IJNSA_10UnderscoreESZ_SZ_EEEEENS7_6detail26Sm90ImplicitGemmTileTraitsINSA_20SM90_TMA_LOAD_IM2COLENSA_14ComposedLayoutINSA_7SwizzleILi3ELi4ELi3EEENSA_18smem_ptr_flag_bitsILi16EEENSV_INSB_IJNSB_IJNSC_ILi8EEES1A_EEENSB_IJSH_SD_EEENSB_IJSD_NSC_ILi9EEEEEEEEENSB_IJNSB_IJSH_NSC_ILi512EEEEEENSB_IJSD_SW_EEENSB_IJSW_NSC_ILi4096EEEEEEEEEEEEEvEENS13_INSA_13SM90_TMA_LOADENS15_IS17_S19_NSV_INSB_IJNSB_IJSH_NSC_ILi2EEEEEES1B_S1E_EEENSB_IJNSB_IJSD_S1J_EEES1H_NSB_IJSW_NSC_ILi8192EEEEEEEEEEEEEvEEEENS_8epilogue10collective6detail29Sm90TmaWarpSpecializedAdapterINS22_15DefaultEpilogueISL_NSB_IJNSB_IJlllEEESD_SW_EEES27_NS21_6thread17LinearCombinationISL_Li1EffLNS28_9ScaleType4KindE0ELNS_15FloatRoundStyleE2ESL_EENS_4gemm15EpilogueDefaultEEEEEvvEEEEvNT_6ParamsE,"aw",@nobits
	.sectionflags	@""
	.align	16
	.zero		1024


//--------------------- .nv.shared.reserved.0     --------------------------
	.section	.nv.shared.reserved.0,"aw",@nobits
	.weak		__nv_reservedSMEM_offset_0_alias
	.size		__nv_reservedSMEM_offset_0_alias, 0, 0
	.other		__nv_reservedSMEM_offset_0_alias,@"STO_CUDA_RESERVED_SHARED STV_DEFAULT"
__nv_reservedSMEM_offset_0_alias:
	.zero		0


//--------------------- .nv.global                --------------------------
	.section	.nv.global,"aw",@nobits
.nv.global:
	.type		_ZN39_INTERNAL_056057ab_4_k_cu_dc3350c2_27144cute1_E,@object
	.size		_ZN39_INTERNAL_056057ab_4_k_cu_dc3350c2_27144cute1_E,(_ZN39_INTERNAL_056057ab_4_k_cu_dc3350c2_27144cuda3std3__45__cpo6cbeginE - _ZN39_INTERNAL_056057ab_4_k_cu_dc3350c2_27144cute1_E)
_ZN39_INTERNAL_056057ab_4_k_cu_dc3350c2_27144cute1_E:
	.zero		1
	.type		_ZN39_INTERNAL_056057ab_4_k_cu_dc3350c2_27144cuda3std3__45__cpo6cbeginE,@object
	.size		_ZN39_INTERNAL_056057ab_4_k_cu_dc3350c2_27144cuda3std3__45__cpo6cbeginE,(_ZN39_INTERNAL_056057ab_4_k_cu_dc3350c2_27144cuda3std3__48in_placeE - _ZN39_INTERNAL_056057ab_4_k_cu_dc3350c2_27144cuda3std3__45__cpo6cbeginE)
_ZN39_INTERNAL_056057ab_4_k_cu_dc3350c2_27144cuda3std3__45__cpo6cbeginE:
	.zero		1
	.type		_ZN39_INTERNAL_056057ab_4_k_cu_dc3350c2_27144cuda3std3__48in_placeE,@object
	.size		_ZN39_INTERNAL_056057ab_4_k_cu_dc3350c2_27144cuda3std3__48in_placeE,(_ZN39_INTERNAL_056057ab_4_k_cu_dc3350c2_27144cuda3std6ranges3__45__cpo9iter_moveE - _ZN39_INTERNAL_056057ab_4_k_cu_dc3350c2_27144cuda3std3__48in_placeE)
_ZN39_INTERNAL_056057ab_4_k_cu_dc3350c2_27144cuda3std3__48in_placeE:
	.zero		1
	.type		_ZN39_INTERNAL_056057ab_4_k_cu_dc3350c2_27144cuda3std6ranges3__45__cpo9iter_moveE,@object
	.size		_ZN39_INTERNAL_056057ab_4_k_cu_dc3350c2_27144cuda3std6ranges3__45__cpo9iter_moveE,(_ZN39_INTERNAL_056057ab_4_k_cu_dc3350c2_27144cuda3std3__45__cpo5beginE - _ZN39_INTERNAL_056057ab_4_k_cu_dc3350c2_27144cuda3std6ranges3__45__cpo9iter_moveE)
_ZN39_INTERNAL_056057ab_4_k_cu_dc3350c2_27144cuda3std6ranges3__45__cpo9iter_moveE:
	.zero		1
	.type		_ZN39_INTERNAL_056057ab_4_k_cu_dc3350c2_27144cuda3std3__45__cpo5beginE,@object
	.size		_ZN39_INTERNAL_056057ab_4_k_cu_dc3350c2_27144cuda3std3__45__cpo5beginE,(_ZN39_INTERNAL_056057ab_4_k_cu_dc3350c2_27144cuda3std3__441_GLOBAL__N__056057ab_4_k_cu_dc3350c2_27146ignoreE - _ZN39_INTERNAL_056057ab_4_k_cu_dc3350c2_27144cuda3std3__45__cpo5beginE)
_ZN39_INTERNAL_056057ab_4_k_cu_dc3350c2_27144cuda3std3__45__cpo5beginE:
	.zero		1
	.type		_ZN39_INTERNAL_056057ab_4_k_cu_dc3350c2_27144cuda3std3__441_GLOBAL__N__056057ab_4_k_cu_dc3350c2_27146ignoreE,@object
	.size		_ZN39_INTERNAL_056057ab_4_k_cu_dc3350c2_27144cuda3std3__441_GLOBAL__N__056057ab_4_k_cu_dc3350c2_27146ignoreE,(_ZN39_INTERNAL_056057ab_4_k_cu_dc3350c2_27144cute7productE - _ZN39_INTERNAL_056057ab_4_k_cu_dc3350c2_27144cuda3std3__441_GLOBAL__N__056057ab_4_k_cu_dc3350c2_27146ignoreE)
_ZN39_INTERNAL_056057ab_4_k_cu_dc3350c2_27144cuda3std3__441_GLOBAL__N__056057ab_4_k_cu_dc3350c2_27146ignoreE:
	.zero		1
	.type		_ZN39_INTERNAL_056057ab_4_k_cu_dc3350c2_27144cute7productE,@object
	.size		_ZN39_INTERNAL_056057ab_4_k_cu_dc3350c2_27144cute7productE,(_ZN39_INTERNAL_056057ab_4_k_cu_dc3350c2_27144cuda3std3__45__cpo3endE - _ZN39_INTERNAL_056057ab_4_k_cu_dc3350c2_27144cute7productE)
_ZN39_INTERNAL_056057ab_4_k_cu_dc3350c2_27144cute7productE:
	.zero		1
	.type		_ZN39_INTERNAL_056057ab_4_k_cu_dc3350c2_27144cuda3std3__45__cpo3endE,@object
	.size		_ZN39_INTERNAL_056057ab_4_k_cu_dc3350c2_27144cuda3std3__45__cpo3endE,(_ZN39_INTERNAL_056057ab_4_k_cu_dc3350c2_27144cuda3std3__419piecewise_constructE - _ZN39_INTERNAL_056057ab_4_k_cu_dc3350c2_27144cuda3std3__45__cpo3endE)
_ZN39_INTERNAL_056057ab_4_k_cu_dc3350c2_27144cuda3std3__45__cpo3endE:
	.zero		1
	.type		_ZN39_INTERNAL_056057ab_4_k_cu_dc3350c2_27144cuda3std3__419piecewise_constructE,@object
	.size		_ZN39_INTERNAL_056057ab_4_k_cu_dc3350c2_27144cuda3std3__419piecewise_constructE,(_ZN39_INTERNAL_056057ab_4_k_cu_dc3350c2_27144cuda3std3__45__cpo4cendE - _ZN39_INTERNAL_056057ab_4_k_cu_dc3350c2_27144cuda3std3__419piecewise_constructE)
_ZN39_INTERNAL_056057ab_4_k_cu_dc3350c2_27144cuda3std3__419piecewise_constructE:
	.zero		1
	.type		_ZN39_INTERNAL_056057ab_4_k_cu_dc3350c2_27144cuda3std3__45__cpo4cendE,@object
	.size		_ZN39_INTERNAL_056057ab_4_k_cu_dc3350c2_27144cuda3std3__45__cpo4cendE,(_ZN39_INTERNAL_056057ab_4_k_cu_dc3350c2_27144cuda3std6ranges3__45__cpo4swapE - _ZN39_INTERNAL_056057ab_4_k_cu_dc3350c2_27144cuda3std3__45__cpo4cendE)
_ZN39_INTERNAL_056057ab_4_k_cu_dc3350c2_27144cuda3std3__45__cpo4cendE:
	.zero		1
	.type		_ZN39_INTERNAL_056057ab_4_k_cu_dc3350c2_27144cuda3std6ranges3__45__cpo4swapE,@object
	.size		_ZN39_INTERNAL_056057ab_4_k_cu_dc3350c2_27144cuda3std6ranges3__45__cpo4swapE,(.L_7 - _ZN39_INTERNAL_056057ab_4_k_cu_dc3350c2_27144cuda3std6ranges3__45__cpo4swapE)
_ZN39_INTERNAL_056057ab_4_k_cu_dc3350c2_27144cuda3std6ranges3__45__cpo4swapE:
	.zero		1
.L_7:


//--------------------- .nv.constant0._ZN7cutlass13device_kernelINS_4conv6kernel13ConvUniversalINS1_16ConvProblemShapeILNS1_8OperatorE1ELi2EEENS1_10collective14CollectiveConvINS1_46MainloopSm90TmaGmmaWarpSpecializedImplicitGemmILS5_1ELi9ELi2EN4cute5tupleIJNSA_1CILi1EEESD_SD_EEENS1_36KernelImplicitTmaWarpSpecializedSm90ELi1EEENSB_IJNSC_ILi64EEENSC_ILi128EEENSB_IJSH_EEEEEENS_6half_tESL_NSA_8TiledMMAINSA_8MMA_AtomIJNSA_4SM904GMMA26MMA_64x128x16_F32F16F16_SSILNSP_5MajorE0ELSR_1ELNSP_7ScaleInE1ELSS_1EEEEEENSA_6LayoutISE_NSB_IJNSC_ILi0EEESW_SW_EEEEENSB_IJNSA_10UnderscoreESZ_SZ_EEEEENS7_6detail26Sm90ImplicitGemmTileTraitsINSA_20SM90_TMA_LOAD_IM2COLENSA_14ComposedLayoutINSA_7SwizzleILi3ELi4ELi3EEENSA_18smem_ptr_flag_bitsILi16EEENSV_INSB_IJNSB_IJNSC_ILi8EEES1A_EEENSB_IJSH_SD_EEENSB_IJSD_NSC_ILi9EEEEEEEEENSB_IJNSB_IJSH_NSC_ILi512EEEEEENSB_IJSD_SW_EEENSB_IJSW_NSC_ILi4096EEEEEEEEEEEEEvEENS13_INSA_13SM90_TMA_LOADENS15_IS17_S19_NSV_INSB_IJNSB_IJSH_NSC_ILi2EEEEEES1B_S1E_EEENSB_IJNSB_IJSD_S1J_EEES1H_NSB_IJSW_NSC_ILi8192EEEEEEEEEEEEEvEEEENS_8epilogue10collective6detail29Sm90TmaWarpSpecializedAdapterINS22_15DefaultEpilogueISL_NSB_IJNSB_IJlllEEESD_SW_EEES27_NS21_6thread17LinearCombinationISL_Li1EffLNS28_9ScaleType4KindE0ELNS_15FloatRoundStyleE2ESL_EENS_4gemm15EpilogueDefaultEEEEEvvEEEEvNT_6ParamsE --------------------------
	.section	.nv.constant0._ZN7cutlass13device_kernelINS_4conv6kernel13ConvUniversalINS1_16ConvProblemShapeILNS1_8OperatorE1ELi2EEENS1_10collective14CollectiveConvINS1_46MainloopSm90TmaGmmaWarpSpecializedImplicitGemmILS5_1ELi9ELi2EN4cute5tupleIJNSA_1CILi1EEESD_SD_EEENS1_36KernelImplicitTmaWarpSpecializedSm90ELi1EEENSB_IJNSC_ILi64EEENSC_ILi128EEENSB_IJSH_EEEEEENS_6half_tESL_NSA_8TiledMMAINSA_8MMA_AtomIJNSA_4SM904GMMA26MMA_64x128x16_F32F16F16_SSILNSP_5MajorE0ELSR_1ELNSP_7ScaleInE1ELSS_1EEEEEENSA_6LayoutISE_NSB_IJNSC_ILi0EEESW_SW_EEEEENSB_IJNSA_10UnderscoreESZ_SZ_EEEEENS7_6detail26Sm90ImplicitGemmTileTraitsINSA_20SM90_TMA_LOAD_IM2COLENSA_14ComposedLayoutINSA_7SwizzleILi3ELi4ELi3EEENSA_18smem_ptr_flag_bitsILi16EEENSV_INSB_IJNSB_IJNSC_ILi8EEES1A_EEENSB_IJSH_SD_EEENSB_IJSD_NSC_ILi9EEEEEEEEENSB_IJNSB_IJSH_NSC_ILi512EEEEEENSB_IJSD_SW_EEENSB_IJSW_NSC_ILi4096EEEEEEEEEEEEEvEENS13_INSA_13SM90_TMA_LOADENS15_IS17_S19_NSV_INSB_IJNSB_IJSH_NSC_ILi2EEEEEES1B_S1E_EEENSB_IJNSB_IJSD_S1J_EEES1H_NSB_IJSW_NSC_ILi8192EEEEEEEEEEEEEvEEEENS_8epilogue10collective6detail29Sm90TmaWarpSpecializedAdapterINS22_15DefaultEpilogueISL_NSB_IJNSB_IJlllEEESD_SW_EEES27_NS21_6thread17LinearCombinationISL_Li1EffLNS28_9ScaleType4KindE0ELNS_15FloatRoundStyleE2ESL_EENS_4gemm15EpilogueDefaultEEEEEvvEEEEvNT_6ParamsE,"a",@progbits
	.sectionflags	@""
	.align	4
.nv.constant0._ZN7cutlass13device_kernelINS_4conv6kernel13ConvUniversalINS1_16ConvProblemShapeILNS1_8OperatorE1ELi2EEENS1_10collective14CollectiveConvINS1_46MainloopSm90TmaGmmaWarpSpecializedImplicitGemmILS5_1ELi9ELi2EN4cute5tupleIJNSA_1CILi1EEESD_SD_EEENS1_36KernelImplicitTmaWarpSpecializedSm90ELi1EEENSB_IJNSC_ILi64EEENSC_ILi128EEENSB_IJSH_EEEEEENS_6half_tESL_NSA_8TiledMMAINSA_8MMA_AtomIJNSA_4SM904GMMA26MMA_64x128x16_F32F16F16_SSILNSP_5MajorE0ELSR_1ELNSP_7ScaleInE1ELSS_1EEEEEENSA_6LayoutISE_NSB_IJNSC_ILi0EEESW_SW_EEEEENSB_IJNSA_10UnderscoreESZ_SZ_EEEEENS7_6detail26Sm90ImplicitGemmTileTraitsINSA_20SM90_TMA_LOAD_IM2COLENSA_14ComposedLayoutINSA_7SwizzleILi3ELi4ELi3EEENSA_18smem_ptr_flag_bitsILi16EEENSV_INSB_IJNSB_IJNSC_ILi8EEES1A_EEENSB_IJSH_SD_EEENSB_IJSD_NSC_ILi9EEEEEEEEENSB_IJNSB_IJSH_NSC_ILi512EEEEEENSB_IJSD_SW_EEENSB_IJSW_NSC_ILi4096EEEEEEEEEEEEEvEENS13_INSA_13SM90_TMA_LOADENS15_IS17_S19_NSV_INSB_IJNSB_IJSH_NSC_ILi2EEEEEES1B_S1E_EEENSB_IJNSB_IJSD_S1J_EEES1H_NSB_IJSW_NSC_ILi8192EEEEEEEEEEEEEvEEEENS_8epilogue10collective6detail29Sm90TmaWarpSpecializedAdapterINS22_15DefaultEpilogueISL_NSB_IJNSB_IJlllEEESD_SW_EEES27_NS21_6thread17LinearCombinationISL_Li1EffLNS28_9ScaleType4KindE0ELNS_15FloatRoundStyleE2ESL_EENS_4gemm15EpilogueDefaultEEEEEvvEEEEvNT_6ParamsE:
	.zero		1536


//--------------------- SYMBOLS --------------------------

	.type		.nv.reservedSmem.offset0,@object
	.size		.nv.reservedSmem.offset0,0x4
